//
// Generated by NVIDIA NVVM Compiler
//
// Compiler Build ID: CL-36424714
// Cuda compilation tools, release 13.0, V13.0.88
// Based on NVVM 20.0.0
//

.version 9.0
.target sm_100
.address_size 64

	// .globl	_Z12insertValuesPcS_Piiiii
.extern .func  (.param .b32 func_retval0) vprintf
(
	.param .b64 vprintf_param_0,
	.param .b64 vprintf_param_1
)
;
.global .align 1 .b8 $str[20] = {65, 114, 114, 97, 121, 32, 102, 114, 111, 109, 32, 107, 101, 114, 110, 101, 108, 58, 10};
.global .align 1 .b8 $str$1[8] = {37, 100, 58, 37, 105, 32, 32};
.global .align 1 .b8 $str$2[2] = {10};

.visible .entry _Z12insertValuesPcS_Piiiii(
	.param .u64 .ptr .align 1 _Z12insertValuesPcS_Piiiii_param_0,
	.param .u64 .ptr .align 1 _Z12insertValuesPcS_Piiiii_param_1,
	.param .u64 .ptr .align 1 _Z12insertValuesPcS_Piiiii_param_2,
	.param .u32 _Z12insertValuesPcS_Piiiii_param_3,
	.param .u32 _Z12insertValuesPcS_Piiiii_param_4,
	.param .u32 _Z12insertValuesPcS_Piiiii_param_5,
	.param .u32 _Z12insertValuesPcS_Piiiii_param_6
)
{
	.reg .pred 	%p<5>;
	.reg .b16 	%rs<3>;
	.reg .b32 	%r<27>;
	.reg .b64 	%rd<17>;

	ld.param.u64 	%rd3, [_Z12insertValuesPcS_Piiiii_param_0];
	ld.param.u64 	%rd4, [_Z12insertValuesPcS_Piiiii_param_1];
	ld.param.u64 	%rd5, [_Z12insertValuesPcS_Piiiii_param_2];
	ld.param.u32 	%r8, [_Z12insertValuesPcS_Piiiii_param_3];
	ld.param.u32 	%r9, [_Z12insertValuesPcS_Piiiii_param_4];
	ld.param.u32 	%r7, [_Z12insertValuesPcS_Piiiii_param_5];
	ld.param.u32 	%r10, [_Z12insertValuesPcS_Piiiii_param_6];
	cvta.to.global.u64 	%rd1, %rd5;
	mov.u32 	%r11, %tid.x;
	mov.u32 	%r12, %ctaid.x;
	mov.u32 	%r13, %ntid.x;
	mad.lo.s32 	%r14, %r12, %r13, %r11;
	add.s32 	%r1, %r9, %r14;
	setp.lt.s32 	%p1, %r8, %r10;
	sub.s32 	%r15, %r8, %r14;
	not.b32 	%r16, %r14;
	add.s32 	%r17, %r10, %r16;
	selp.b32 	%r2, %r15, %r17, %p1;
	mad.lo.s32 	%r3, %r10, %r1, %r2;
	setp.eq.s32 	%p2, %r2, 0;
	mul.wide.s32 	%rd6, %r3, 4;
	add.s64 	%rd2, %rd1, %rd6;
	mov.u32 	%r26, %r1;
	@%p2 bra 	$L__BB0_5;
	setp.eq.s32 	%p3, %r1, 0;
	mov.u32 	%r26, %r2;
	@%p3 bra 	$L__BB0_5;
	cvt.s64.s32 	%rd7, %r2;
	cvta.to.global.u64 	%rd8, %rd3;
	add.s64 	%rd9, %rd8, %rd7;
	ld.global.u8 	%rs1, [%rd9+-1];
	cvt.s64.s32 	%rd10, %r1;
	cvta.to.global.u64 	%rd11, %rd4;
	add.s64 	%rd12, %rd11, %rd10;
	ld.global.u8 	%rs2, [%rd12+-1];
	setp.ne.s16 	%p4, %rs1, %rs2;
	@%p4 bra 	$L__BB0_4;
	not.b32 	%r24, %r7;
	add.s32 	%r25, %r3, %r24;
	mul.wide.s32 	%rd15, %r25, 4;
	add.s64 	%rd16, %rd1, %rd15;
	ld.global.u32 	%r26, [%rd16];
	bra.uni 	$L__BB0_5;
$L__BB0_4:
	ld.global.u32 	%r18, [%rd2+-4];
	sub.s32 	%r19, %r3, %r7;
	mul.wide.s32 	%rd13, %r19, 4;
	add.s64 	%rd14, %rd1, %rd13;
	ld.global.u32 	%r20, [%rd14];
	min.s32 	%r21, %r18, %r20;
	ld.global.u32 	%r22, [%rd14+-4];
	min.s32 	%r23, %r21, %r22;
	add.s32 	%r26, %r23, 1;
$L__BB0_5:
	st.global.u32 	[%rd2], %r26;
	ret;

}
	// .globl	_Z8printArrPiii
.visible .entry _Z8printArrPiii(
	.param .u64 .ptr .align 1 _Z8printArrPiii_param_0,
	.param .u32 _Z8printArrPiii_param_1,
	.param .u32 _Z8printArrPiii_param_2
)
{
	.local .align 8 .b8 	__local_depot1[8];
	.reg .b64 	%SP;
	.reg .b64 	%SPL;
	.reg .pred 	%p<17>;
	.reg .b32 	%r<181>;
	.reg .b64 	%rd<57>;

	mov.u64 	%SPL, __local_depot1;
	cvta.local.u64 	%SP, %SPL;
	ld.param.u64 	%rd4, [_Z8printArrPiii_param_0];
	ld.param.u32 	%r22, [_Z8printArrPiii_param_1];
	cvta.to.global.u64 	%rd1, %rd4;
	mov.u64 	%rd5, $str;
	cvta.global.u64 	%rd6, %rd5;
	{ // callseq 0, 0
	.param .b64 param0;
	st.param.b64 	[param0], %rd6;
	.param .b64 param1;
	st.param.b64 	[param1], 0;
	.param .b32 retval0;
	call.uni (retval0), 
	vprintf, 
	(
	param0, 
	param1
	);
	ld.param.b32 	%r24, [retval0];
	} // callseq 0
	setp.lt.s32 	%p1, %r22, 1;
	@%p1 bra 	$L__BB1_23;
	ld.param.u32 	%r170, [_Z8printArrPiii_param_2];
	setp.lt.s32 	%p2, %r170, 1;
	@%p2 bra 	$L__BB1_17;
	ld.param.u32 	%r171, [_Z8printArrPiii_param_2];
	and.b32  	%r1, %r171, 15;
	and.b32  	%r2, %r171, 7;
	and.b32  	%r3, %r171, 3;
	mov.b32 	%r174, 0;
	mov.u64 	%rd53, $str$2;
	add.u64 	%rd17, %SP, 0;
	mov.u64 	%rd40, $str$1;
$L__BB1_3:
	ld.param.u32 	%r172, [_Z8printArrPiii_param_2];
	setp.lt.u32 	%p7, %r172, 16;
	mul.lo.s32 	%r5, %r174, %r172;
	mov.b32 	%r177, 0;
	@%p7 bra 	$L__BB1_6;
	mov.b32 	%r175, 0;
$L__BB1_5:
	.pragma "nounroll";
	ld.param.u32 	%r173, [_Z8printArrPiii_param_2];
	add.s32 	%r41, %r175, %r5;
	mul.wide.u32 	%rd11, %r41, 4;
	add.s64 	%rd12, %rd1, %rd11;
	ld.global.u32 	%r42, [%rd12];
	add.u64 	%rd13, %SP, 0;
	add.u64 	%rd14, %SPL, 0;
	st.local.v2.u32 	[%rd14], {%r41, %r42};
	mov.u64 	%rd15, $str$1;
	cvta.global.u64 	%rd16, %rd15;
	{ // callseq 6, 0
	.param .b64 param0;
	st.param.b64 	[param0], %rd16;
	.param .b64 param1;
	st.param.b64 	[param1], %rd13;
	.param .b32 retval0;
	call.uni (retval0), 
	vprintf, 
	(
	param0, 
	param1
	);
	ld.param.b32 	%r43, [retval0];
	} // callseq 6
	add.s32 	%r45, %r41, 1;
	ld.global.u32 	%r46, [%rd12+4];
	st.local.v2.u32 	[%rd14], {%r45, %r46};
	{ // callseq 7, 0
	.param .b64 param0;
	st.param.b64 	[param0], %rd16;
	.param .b64 param1;
	st.param.b64 	[param1], %rd13;
	.param .b32 retval0;
	call.uni (retval0), 
	vprintf, 
	(
	param0, 
	param1
	);
	ld.param.b32 	%r47, [retval0];
	} // callseq 7
	add.s32 	%r49, %r41, 2;
	ld.global.u32 	%r50, [%rd12+8];
	st.local.v2.u32 	[%rd14], {%r49, %r50};
	{ // callseq 8, 0
	.param .b64 param0;
	st.param.b64 	[param0], %rd16;
	.param .b64 param1;
	st.param.b64 	[param1], %rd13;
	.param .b32 retval0;
	call.uni (retval0), 
	vprintf, 
	(
	param0, 
	param1
	);
	ld.param.b32 	%r51, [retval0];
	} // callseq 8
	add.s32 	%r53, %r41, 3;
	ld.global.u32 	%r54, [%rd12+12];
	st.local.v2.u32 	[%rd14], {%r53, %r54};
	{ // callseq 9, 0
	.param .b64 param0;
	st.param.b64 	[param0], %rd16;
	.param .b64 param1;
	st.param.b64 	[param1], %rd13;
	.param .b32 retval0;
	call.uni (retval0), 
	vprintf, 
	(
	param0, 
	param1
	);
	ld.param.b32 	%r55, [retval0];
	} // callseq 9
	add.s32 	%r57, %r41, 4;
	ld.global.u32 	%r58, [%rd12+16];
	st.local.v2.u32 	[%rd14], {%r57, %r58};
	{ // callseq 10, 0
	.param .b64 param0;
	st.param.b64 	[param0], %rd16;
	.param .b64 param1;
	st.param.b64 	[param1], %rd13;
	.param .b32 retval0;
	call.uni (retval0), 
	vprintf, 
	(
	param0, 
	param1
	);
	ld.param.b32 	%r59, [retval0];
	} // callseq 10
	add.s32 	%r61, %r41, 5;
	ld.global.u32 	%r62, [%rd12+20];
	st.local.v2.u32 	[%rd14], {%r61, %r62};
	{ // callseq 11, 0
	.param .b64 param0;
	st.param.b64 	[param0], %rd16;
	.param .b64 param1;
	st.param.b64 	[param1], %rd13;
	.param .b32 retval0;
	call.uni (retval0), 
	vprintf, 
	(
	param0, 
	param1
	);
	ld.param.b32 	%r63, [retval0];
	} // callseq 11
	add.s32 	%r65, %r41, 6;
	ld.global.u32 	%r66, [%rd12+24];
	st.local.v2.u32 	[%rd14], {%r65, %r66};
	{ // callseq 12, 0
	.param .b64 param0;
	st.param.b64 	[param0], %rd16;
	.param .b64 param1;
	st.param.b64 	[param1], %rd13;
	.param .b32 retval0;
	call.uni (retval0), 
	vprintf, 
	(
	param0, 
	param1
	);
	ld.param.b32 	%r67, [retval0];
	} // callseq 12
	add.s32 	%r69, %r41, 7;
	ld.global.u32 	%r70, [%rd12+28];
	st.local.v2.u32 	[%rd14], {%r69, %r70};
	{ // callseq 13, 0
	.param .b64 param0;
	st.param.b64 	[param0], %rd16;
	.param .b64 param1;
	st.param.b64 	[param1], %rd13;
	.param .b32 retval0;
	call.uni (retval0), 
	vprintf, 
	(
	param0, 
	param1
	);
	ld.param.b32 	%r71, [retval0];
	} // callseq 13
	add.s32 	%r73, %r41, 8;
	ld.global.u32 	%r74, [%rd12+32];
	st.local.v2.u32 	[%rd14], {%r73, %r74};
	{ // callseq 14, 0
	.param .b64 param0;
	st.param.b64 	[param0], %rd16;
	.param .b64 param1;
	st.param.b64 	[param1], %rd13;
	.param .b32 retval0;
	call.uni (retval0), 
	vprintf, 
	(
	param0, 
	param1
	);
	ld.param.b32 	%r75, [retval0];
	} // callseq 14
	add.s32 	%r77, %r41, 9;
	ld.global.u32 	%r78, [%rd12+36];
	st.local.v2.u32 	[%rd14], {%r77, %r78};
	{ // callseq 15, 0
	.param .b64 param0;
	st.param.b64 	[param0], %rd16;
	.param .b64 param1;
	st.param.b64 	[param1], %rd13;
	.param .b32 retval0;
	call.uni (retval0), 
	vprintf, 
	(
	param0, 
	param1
	);
	ld.param.b32 	%r79, [retval0];
	} // callseq 15
	add.s32 	%r81, %r41, 10;
	ld.global.u32 	%r82, [%rd12+40];
	st.local.v2.u32 	[%rd14], {%r81, %r82};
	{ // callseq 16, 0
	.param .b64 param0;
	st.param.b64 	[param0], %rd16;
	.param .b64 param1;
	st.param.b64 	[param1], %rd13;
	.param .b32 retval0;
	call.uni (retval0), 
	vprintf, 
	(
	param0, 
	param1
	);
	ld.param.b32 	%r83, [retval0];
	} // callseq 16
	add.s32 	%r85, %r41, 11;
	ld.global.u32 	%r86, [%rd12+44];
	st.local.v2.u32 	[%rd14], {%r85, %r86};
	{ // callseq 17, 0
	.param .b64 param0;
	st.param.b64 	[param0], %rd16;
	.param .b64 param1;
	st.param.b64 	[param1], %rd13;
	.param .b32 retval0;
	call.uni (retval0), 
	vprintf, 
	(
	param0, 
	param1
	);
	ld.param.b32 	%r87, [retval0];
	} // callseq 17
	add.s32 	%r89, %r41, 12;
	ld.global.u32 	%r90, [%rd12+48];
	st.local.v2.u32 	[%rd14], {%r89, %r90};
	{ // callseq 18, 0
	.param .b64 param0;
	st.param.b64 	[param0], %rd16;
	.param .b64 param1;
	st.param.b64 	[param1], %rd13;
	.param .b32 retval0;
	call.uni (retval0), 
	vprintf, 
	(
	param0, 
	param1
	);
	ld.param.b32 	%r91, [retval0];
	} // callseq 18
	add.s32 	%r93, %r41, 13;
	ld.global.u32 	%r94, [%rd12+52];
	st.local.v2.u32 	[%rd14], {%r93, %r94};
	{ // callseq 19, 0
	.param .b64 param0;
	st.param.b64 	[param0], %rd16;
	.param .b64 param1;
	st.param.b64 	[param1], %rd13;
	.param .b32 retval0;
	call.uni (retval0), 
	vprintf, 
	(
	param0, 
	param1
	);
	ld.param.b32 	%r95, [retval0];
	} // callseq 19
	add.s32 	%r97, %r41, 14;
	ld.global.u32 	%r98, [%rd12+56];
	st.local.v2.u32 	[%rd14], {%r97, %r98};
	{ // callseq 20, 0
	.param .b64 param0;
	st.param.b64 	[param0], %rd16;
	.param .b64 param1;
	st.param.b64 	[param1], %rd13;
	.param .b32 retval0;
	call.uni (retval0), 
	vprintf, 
	(
	param0, 
	param1
	);
	ld.param.b32 	%r99, [retval0];
	} // callseq 20
	add.s32 	%r101, %r41, 15;
	ld.global.u32 	%r102, [%rd12+60];
	st.local.v2.u32 	[%rd14], {%r101, %r102};
	{ // callseq 21, 0
	.param .b64 param0;
	st.param.b64 	[param0], %rd16;
	.param .b64 param1;
	st.param.b64 	[param1], %rd13;
	.param .b32 retval0;
	call.uni (retval0), 
	vprintf, 
	(
	param0, 
	param1
	);
	ld.param.b32 	%r103, [retval0];
	} // callseq 21
	add.s32 	%r175, %r175, 16;
	and.b32  	%r177, %r173, 2147483632;
	setp.eq.s32 	%p8, %r175, %r177;
	@%p8 bra 	$L__BB1_6;
	bra.uni 	$L__BB1_5;
$L__BB1_6:
	setp.eq.s32 	%p9, %r1, 0;
	@%p9 bra 	$L__BB1_16;
	cvta.to.local.u64 	%rd2, %rd17;
	add.s32 	%r105, %r1, -1;
	setp.lt.u32 	%p10, %r105, 7;
	@%p10 bra 	$L__BB1_9;
	add.s32 	%r106, %r177, %r5;
	mul.wide.u32 	%rd18, %r106, 4;
	add.s64 	%rd19, %rd1, %rd18;
	ld.global.u32 	%r107, [%rd19];
	st.local.v2.u32 	[%rd2], {%r106, %r107};
	cvta.global.u64 	%rd21, %rd40;
	{ // callseq 22, 0
	.param .b64 param0;
	st.param.b64 	[param0], %rd21;
	.param .b64 param1;
	st.param.b64 	[param1], %rd17;
	.param .b32 retval0;
	call.uni (retval0), 
	vprintf, 
	(
	param0, 
	param1
	);
	ld.param.b32 	%r108, [retval0];
	} // callseq 22
	add.s32 	%r110, %r106, 1;
	cvt.u64.u32 	%rd23, %r5;
	cvt.u64.u32 	%rd24, %r177;
	add.s64 	%rd25, %rd24, %rd23;
	shl.b64 	%rd26, %rd25, 2;
	add.s64 	%rd27, %rd1, %rd26;
	ld.global.u32 	%r111, [%rd27+4];
	st.local.v2.u32 	[%rd2], {%r110, %r111};
	{ // callseq 23, 0
	.param .b64 param0;
	st.param.b64 	[param0], %rd21;
	.param .b64 param1;
	st.param.b64 	[param1], %rd17;
	.param .b32 retval0;
	call.uni (retval0), 
	vprintf, 
	(
	param0, 
	param1
	);
	ld.param.b32 	%r112, [retval0];
	} // callseq 23
	add.s32 	%r114, %r106, 2;
	ld.global.u32 	%r115, [%rd27+8];
	st.local.v2.u32 	[%rd2], {%r114, %r115};
	{ // callseq 24, 0
	.param .b64 param0;
	st.param.b64 	[param0], %rd21;
	.param .b64 param1;
	st.param.b64 	[param1], %rd17;
	.param .b32 retval0;
	call.uni (retval0), 
	vprintf, 
	(
	param0, 
	param1
	);
	ld.param.b32 	%r116, [retval0];
	} // callseq 24
	add.s32 	%r118, %r106, 3;
	ld.global.u32 	%r119, [%rd27+12];
	st.local.v2.u32 	[%rd2], {%r118, %r119};
	{ // callseq 25, 0
	.param .b64 param0;
	st.param.b64 	[param0], %rd21;
	.param .b64 param1;
	st.param.b64 	[param1], %rd17;
	.param .b32 retval0;
	call.uni (retval0), 
	vprintf, 
	(
	param0, 
	param1
	);
	ld.param.b32 	%r120, [retval0];
	} // callseq 25
	add.s32 	%r122, %r106, 4;
	ld.global.u32 	%r123, [%rd27+16];
	st.local.v2.u32 	[%rd2], {%r122, %r123};
	{ // callseq 26, 0
	.param .b64 param0;
	st.param.b64 	[param0], %rd21;
	.param .b64 param1;
	st.param.b64 	[param1], %rd17;
	.param .b32 retval0;
	call.uni (retval0), 
	vprintf, 
	(
	param0, 
	param1
	);
	ld.param.b32 	%r124, [retval0];
	} // callseq 26
	add.s32 	%r126, %r106, 5;
	ld.global.u32 	%r127, [%rd27+20];
	st.local.v2.u32 	[%rd2], {%r126, %r127};
	{ // callseq 27, 0
	.param .b64 param0;
	st.param.b64 	[param0], %rd21;
	.param .b64 param1;
	st.param.b64 	[param1], %rd17;
	.param .b32 retval0;
	call.uni (retval0), 
	vprintf, 
	(
	param0, 
	param1
	);
	ld.param.b32 	%r128, [retval0];
	} // callseq 27
	add.s32 	%r130, %r106, 6;
	ld.global.u32 	%r131, [%rd27+24];
	st.local.v2.u32 	[%rd2], {%r130, %r131};
	{ // callseq 28, 0
	.param .b64 param0;
	st.param.b64 	[param0], %rd21;
	.param .b64 param1;
	st.param.b64 	[param1], %rd17;
	.param .b32 retval0;
	call.uni (retval0), 
	vprintf, 
	(
	param0, 
	param1
	);
	ld.param.b32 	%r132, [retval0];
	} // callseq 28
	add.s32 	%r134, %r106, 7;
	ld.global.u32 	%r135, [%rd27+28];
	st.local.v2.u32 	[%rd2], {%r134, %r135};
	{ // callseq 29, 0
	.param .b64 param0;
	st.param.b64 	[param0], %rd21;
	.param .b64 param1;
	st.param.b64 	[param1], %rd17;
	.param .b32 retval0;
	call.uni (retval0), 
	vprintf, 
	(
	param0, 
	param1
	);
	ld.param.b32 	%r136, [retval0];
	} // callseq 29
	add.s32 	%r177, %r177, 8;
$L__BB1_9:
	setp.eq.s32 	%p11, %r2, 0;
	@%p11 bra 	$L__BB1_16;
	add.s32 	%r138, %r2, -1;
	setp.lt.u32 	%p12, %r138, 3;
	@%p12 bra 	$L__BB1_12;
	add.s32 	%r139, %r177, %r5;
	mul.wide.u32 	%rd28, %r139, 4;
	add.s64 	%rd29, %rd1, %rd28;
	ld.global.u32 	%r140, [%rd29];
	st.local.v2.u32 	[%rd2], {%r139, %r140};
	cvta.global.u64 	%rd31, %rd40;
	{ // callseq 30, 0
	.param .b64 param0;
	st.param.b64 	[param0], %rd31;
	.param .b64 param1;
	st.param.b64 	[param1], %rd17;
	.param .b32 retval0;
	call.uni (retval0), 
	vprintf, 
	(
	param0, 
	param1
	);
	ld.param.b32 	%r141, [retval0];
	} // callseq 30
	add.s32 	%r143, %r139, 1;
	cvt.u64.u32 	%rd33, %r5;
	cvt.u64.u32 	%rd34, %r177;
	add.s64 	%rd35, %rd34, %rd33;
	shl.b64 	%rd36, %rd35, 2;
	add.s64 	%rd37, %rd1, %rd36;
	ld.global.u32 	%r144, [%rd37+4];
	st.local.v2.u32 	[%rd2], {%r143, %r144};
	{ // callseq 31, 0
	.param .b64 param0;
	st.param.b64 	[param0], %rd31;
	.param .b64 param1;
	st.param.b64 	[param1], %rd17;
	.param .b32 retval0;
	call.uni (retval0), 
	vprintf, 
	(
	param0, 
	param1
	);
	ld.param.b32 	%r145, [retval0];
	} // callseq 31
	add.s32 	%r147, %r139, 2;
	ld.global.u32 	%r148, [%rd37+8];
	st.local.v2.u32 	[%rd2], {%r147, %r148};
	{ // callseq 32, 0
	.param .b64 param0;
	st.param.b64 	[param0], %rd31;
	.param .b64 param1;
	st.param.b64 	[param1], %rd17;
	.param .b32 retval0;
	call.uni (retval0), 
	vprintf, 
	(
	param0, 
	param1
	);
	ld.param.b32 	%r149, [retval0];
	} // callseq 32
	add.s32 	%r151, %r139, 3;
	ld.global.u32 	%r152, [%rd37+12];
	st.local.v2.u32 	[%rd2], {%r151, %r152};
	{ // callseq 33, 0
	.param .b64 param0;
	st.param.b64 	[param0], %rd31;
	.param .b64 param1;
	st.param.b64 	[param1], %rd17;
	.param .b32 retval0;
	call.uni (retval0), 
	vprintf, 
	(
	param0, 
	param1
	);
	ld.param.b32 	%r153, [retval0];
	} // callseq 33
	add.s32 	%r177, %r177, 4;
$L__BB1_12:
	setp.eq.s32 	%p13, %r3, 0;
	@%p13 bra 	$L__BB1_16;
	setp.eq.s32 	%p14, %r3, 1;
	add.s32 	%r14, %r177, %r5;
	mul.wide.u32 	%rd38, %r14, 4;
	add.s64 	%rd39, %rd1, %rd38;
	ld.global.u32 	%r155, [%rd39];
	st.local.v2.u32 	[%rd2], {%r14, %r155};
	cvta.global.u64 	%rd41, %rd40;
	{ // callseq 34, 0
	.param .b64 param0;
	st.param.b64 	[param0], %rd41;
	.param .b64 param1;
	st.param.b64 	[param1], %rd17;
	.param .b32 retval0;
	call.uni (retval0), 
	vprintf, 
	(
	param0, 
	param1
	);
	ld.param.b32 	%r156, [retval0];
	} // callseq 34
	@%p14 bra 	$L__BB1_16;
	setp.eq.s32 	%p15, %r3, 2;
	add.s32 	%r158, %r14, 1;
	cvt.u64.u32 	%rd43, %r5;
	cvt.u64.u32 	%rd44, %r177;
	add.s64 	%rd45, %rd44, %rd43;
	shl.b64 	%rd46, %rd45, 2;
	add.s64 	%rd3, %rd1, %rd46;
	ld.global.u32 	%r159, [%rd3+4];
	st.local.v2.u32 	[%rd2], {%r158, %r159};
	cvta.global.u64 	%rd48, %rd40;
	{ // callseq 35, 0
	.param .b64 param0;
	st.param.b64 	[param0], %rd48;
	.param .b64 param1;
	st.param.b64 	[param1], %rd17;
	.param .b32 retval0;
	call.uni (retval0), 
	vprintf, 
	(
	param0, 
	param1
	);
	ld.param.b32 	%r160, [retval0];
	} // callseq 35
	@%p15 bra 	$L__BB1_16;
	add.s32 	%r162, %r14, 2;
	ld.global.u32 	%r163, [%rd3+8];
	st.local.v2.u32 	[%rd2], {%r162, %r163};
	cvta.global.u64 	%rd51, %rd40;
	{ // callseq 36, 0
	.param .b64 param0;
	st.param.b64 	[param0], %rd51;
	.param .b64 param1;
	st.param.b64 	[param1], %rd17;
	.param .b32 retval0;
	call.uni (retval0), 
	vprintf, 
	(
	param0, 
	param1
	);
	ld.param.b32 	%r164, [retval0];
	} // callseq 36
$L__BB1_16:
	cvta.global.u64 	%rd54, %rd53;
	{ // callseq 37, 0
	.param .b64 param0;
	st.param.b64 	[param0], %rd54;
	.param .b64 param1;
	st.param.b64 	[param1], 0;
	.param .b32 retval0;
	call.uni (retval0), 
	vprintf, 
	(
	param0, 
	param1
	);
	ld.param.b32 	%r166, [retval0];
	} // callseq 37
	add.s32 	%r174, %r174, 1;
	setp.eq.s32 	%p16, %r174, %r22;
	@%p16 bra 	$L__BB1_23;
	bra.uni 	$L__BB1_3;
$L__BB1_17:
	and.b32  	%r16, %r22, 3;
	setp.lt.u32 	%p3, %r22, 4;
	@%p3 bra 	$L__BB1_20;
	and.b32  	%r17, %r22, 2147483644;
	mov.b32 	%r179, 0;
	mov.u64 	%rd7, $str$2;
$L__BB1_19:
	cvta.global.u64 	%rd8, %rd7;
	{ // callseq 1, 0
	.param .b64 param0;
	st.param.b64 	[param0], %rd8;
	.param .b64 param1;
	st.param.b64 	[param1], 0;
	.param .b32 retval0;
	call.uni (retval0), 
	vprintf, 
	(
	param0, 
	param1
	);
	ld.param.b32 	%r27, [retval0];
	} // callseq 1
	{ // callseq 2, 0
	.param .b64 param0;
	st.param.b64 	[param0], %rd8;
	.param .b64 param1;
	st.param.b64 	[param1], 0;
	.param .b32 retval0;
	call.uni (retval0), 
	vprintf, 
	(
	param0, 
	param1
	);
	ld.param.b32 	%r29, [retval0];
	} // callseq 2
	{ // callseq 3, 0
	.param .b64 param0;
	st.param.b64 	[param0], %rd8;
	.param .b64 param1;
	st.param.b64 	[param1], 0;
	.param .b32 retval0;
	call.uni (retval0), 
	vprintf, 
	(
	param0, 
	param1
	);
	ld.param.b32 	%r31, [retval0];
	} // callseq 3
	{ // callseq 4, 0
	.param .b64 param0;
	st.param.b64 	[param0], %rd8;
	.param .b64 param1;
	st.param.b64 	[param1], 0;
	.param .b32 retval0;
	call.uni (retval0), 
	vprintf, 
	(
	param0, 
	param1
	);
	ld.param.b32 	%r33, [retval0];
	} // callseq 4
	add.s32 	%r179, %r179, 4;
	setp.ne.s32 	%p4, %r179, %r17;
	@%p4 bra 	$L__BB1_19;
$L__BB1_20:
	setp.eq.s32 	%p5, %r16, 0;
	@%p5 bra 	$L__BB1_23;
	mov.b32 	%r180, 0;
	mov.u64 	%rd9, $str$2;
$L__BB1_22:
	.pragma "nounroll";
	cvta.global.u64 	%rd10, %rd9;
	{ // callseq 5, 0
	.param .b64 param0;
	st.param.b64 	[param0], %rd10;
	.param .b64 param1;
	st.param.b64 	[param1], 0;
	.param .b32 retval0;
	call.uni (retval0), 
	vprintf, 
	(
	param0, 
	param1
	);
	ld.param.b32 	%r36, [retval0];
	} // callseq 5
	add.s32 	%r180, %r180, 1;
	setp.ne.s32 	%p6, %r180, %r16;
	@%p6 bra 	$L__BB1_22;
$L__BB1_23:
	mov.u64 	%rd55, $str$2;
	cvta.global.u64 	%rd56, %rd55;
	{ // callseq 38, 0
	.param .b64 param0;
	st.param.b64 	[param0], %rd56;
	.param .b64 param1;
	st.param.b64 	[param1], 0;
	.param .b32 retval0;
	call.uni (retval0), 
	vprintf, 
	(
	param0, 
	param1
	);
	ld.param.b32 	%r168, [retval0];
	} // callseq 38
	ret;

}


// ===== COMPILED SASS (sm_100) =====

	.target	sm_100

	.elftype	@"ET_EXEC"


//--------------------- .note.nv.tkinfo           --------------------------
	.section	.note.nv.tkinfo,"",@"SHT_NOTE"
	.sectionflags	@"SHF_NOTE_NV_TKINFO"
	.tkinfo
        /*0018*/ 	.word	0x00000002
        /*0030*/ 	.string	""
        /*0030*/ 	.string	"ptxas"
        /*0030*/ 	.string	"Cuda compilation tools, release 13.0, V13.0.88"
        /*0030*/ 	.string	"Build cuda_13.0.r13.0/compiler.36424714_0"
        /*0030*/ 	.string	"-arch sm_100 -m 64 "



//--------------------- .note.nv.cuinfo           --------------------------
	.section	.note.nv.cuinfo,"",@"SHT_NOTE"
	.sectionflags	@"SHF_NOTE_NV_CUINFO"
        /*0018*/ 	.short	0x0002
        /*001a*/ 	.short	0x0064
        /*001c*/ 	.short	0x0082
	.zero		2


//--------------------- .nv.info                  --------------------------
	.section	.nv.info,"",@"SHT_CUDA_INFO"
	.align	4


	//----- nvinfo : EIATTR_REGCOUNT
	.align		4
        /*0000*/ 	.byte	0x04, 0x2f
        /*0002*/ 	.short	(.L_4 - .L_3)
	.align		4
.L_3:
        /*0004*/ 	.word	index@(_Z12insertValuesPcS_Piiiii)
        /*0008*/ 	.word	0x00000010


	//----- nvinfo : EIATTR_FRAME_SIZE
	.align		4
.L_4:
        /*000c*/ 	.byte	0x04, 0x11
        /*000e*/ 	.short	(.L_6 - .L_5)
	.align		4
.L_5:
        /*0010*/ 	.word	index@(_Z12insertValuesPcS_Piiiii)
        /*0014*/ 	.word	0x00000000


	//----- nvinfo : EIATTR_REGCOUNT
	.align		4
.L_6:
        /*0018*/ 	.byte	0x04, 0x2f
        /*001a*/ 	.short	(.L_8 - .L_7)
	.align		4
.L_7:
        /*001c*/ 	.word	index@(_Z8printArrPiii)
        /*0020*/ 	.word	0x00000020


	//----- nvinfo : EIATTR_FRAME_SIZE
	.align		4
.L_8:
        /*0024*/ 	.byte	0x04, 0x11
        /*0026*/ 	.short	(.L_10 - .L_9)
	.align		4
.L_9:
        /*0028*/ 	.word	index@(_Z8printArrPiii)
        /*002c*/ 	.word	0x00000008


	//----- nvinfo : EIATTR_MIN_STACK_SIZE
	.align		4
.L_10:
        /*0030*/ 	.byte	0x04, 0x12
        /*0032*/ 	.short	(.L_12 - .L_11)
	.align		4
.L_11:
        /*0034*/ 	.word	index@(_Z8printArrPiii)
        /*0038*/ 	.word	0x00000008


	//----- nvinfo : EIATTR_MIN_STACK_SIZE
	.align		4
.L_12:
        /*003c*/ 	.byte	0x04, 0x12
        /*003e*/ 	.short	(.L_14 - .L_13)
	.align		4
.L_13:
        /*0040*/ 	.word	index@(_Z12insertValuesPcS_Piiiii)
        /*0044*/ 	.word	0x00000000
.L_14:


//--------------------- .nv.compat                --------------------------
	.section	.nv.compat,"",@"SHT_CUDA_COMPAT_INFO"
	.align	4
        /*0000*/ 	.byte	0x02, 0x09, 0x00, 0x00, 0x02, 0x02, 0x01, 0x00, 0x02, 0x05, 0x05, 0x00, 0x03, 0x07, 0x01, 0x01
        /*0010*/ 	.byte	0x02, 0x03, 0x00, 0x00, 0x02, 0x06, 0x01, 0x00, 0x04, 0x0b, 0x08, 0x00, 0x09, 0x00, 0x00, 0x00
        /*0020*/ 	.byte	0x00, 0x00, 0x00, 0x00


//--------------------- .nv.info._Z8printArrPiii  --------------------------
	.section	.nv.info._Z8printArrPiii,"",@"SHT_CUDA_INFO"
	.sectionflags	@""
	.align	4


	//----- nvinfo : EIATTR_CUDA_API_VERSION
	.align		4
        /*0000*/ 	.byte	0x04, 0x37
        /*0002*/ 	.short	(.L_16 - .L_15)
.L_15:
        /*0004*/ 	.word	0x00000082


	//----- nvinfo : EIATTR_KPARAM_INFO
	.align		4
.L_16:
        /*0008*/ 	.byte	0x04, 0x17
        /*000a*/ 	.short	(.L_18 - .L_17)
.L_17:
        /*000c*/ 	.word	0x00000000
        /*0010*/ 	.short	0x0002
        /*0012*/ 	.short	0x000c
        /*0014*/ 	.byte	0x00, 0xf0, 0x11, 0x00


	//----- nvinfo : EIATTR_KPARAM_INFO
	.align		4
.L_18:
        /*0018*/ 	.byte	0x04, 0x17
        /*001a*/ 	.short	(.L_20 - .L_19)
.L_19:
        /*001c*/ 	.word	0x00000000
        /*0020*/ 	.short	0x0001
        /*0022*/ 	.short	0x0008
        /*0024*/ 	.byte	0x00, 0xf0, 0x11, 0x00


	//----- nvinfo : EIATTR_KPARAM_INFO
	.align		4
.L_20:
        /*0028*/ 	.byte	0x04, 0x17
        /*002a*/ 	.short	(.L_22 - .L_21)
.L_21:
        /*002c*/ 	.word	0x00000000
        /*0030*/ 	.short	0x0000
        /*0032*/ 	.short	0x0000
        /*0034*/ 	.byte	0x00, 0xf5, 0x21, 0x00


	//----- nvinfo : EIATTR_SPARSE_MMA_MASK
	.align		4
.L_22:
        /*0038*/ 	.byte	0x03, 0x50
        /*003a*/ 	.short	0x0000


	//----- nvinfo : EIATTR_MAXREG_COUNT
	.align		4
        /*003c*/ 	.byte	0x03, 0x1b
        /*003e*/ 	.short	0x00ff


	//----- nvinfo : EIATTR_EXTERNS
	.align		4
        /*0040*/ 	.byte	0x04, 0x0f
        /*0042*/ 	.short	(.L_24 - .L_23)


	//   ....[0]....
	.align		4
.L_23:
        /*0044*/ 	.word	index@(vprintf)


	//----- nvinfo : EIATTR_MERCURY_ISA_VERSION
	.align		4
.L_24:
        /*0048*/ 	.byte	0x03, 0x5f
        /*004a*/ 	.short	0x0101


	//----- nvinfo : EIATTR_VRC_CTA_INIT_COUNT
	.align		4
        /*004c*/ 	.byte	0x02, 0x4a
	.zero		1
	.zero		1


	//----- nvinfo : EIATTR_SYSCALL_OFFSETS
	.align		4
        /*0050*/ 	.byte	0x04, 0x46
        /*0052*/ 	.short	(.L_26 - .L_25)


	//   ....[0]....
.L_25:
        /*0054*/ 	.word	0x000000d0


	//   ....[1]....
        /*0058*/ 	.word	0x000002f0


	//   ....[2]....
        /*005c*/ 	.word	0x000003e0


	//   ....[3]....
        /*0060*/ 	.word	0x000004b0


	//   ....[4]....
        /*0064*/ 	.word	0x00000580


	//   ....[5]....
        /*0068*/ 	.word	0x00000650


	//   ....[6]....
        /*006c*/ 	.word	0x00000720


	//   ....[7]....
        /*0070*/ 	.word	0x000007f0


	//   ....[8]....
        /*0074*/ 	.word	0x000008c0


	//   ....[9]....
        /*0078*/ 	.word	0x00000990


	//   ....[10]....
        /*007c*/ 	.word	0x00000a60


	//   ....[11]....
        /*0080*/ 	.word	0x00000b30


	//   ....[12]....
        /*0084*/ 	.word	0x00000c00


	//   ....[13]....
        /*0088*/ 	.word	0x00000cd0


	//   ....[14]....
        /*008c*/ 	.word	0x00000da0


	//   ....[15]....
        /*0090*/ 	.word	0x00000e70


	//   ....[16]....
        /*0094*/ 	.word	0x00000f40


	//   ....[17]....
        /*0098*/ 	.word	0x00001140


	//   ....[18]....
        /*009c*/ 	.word	0x00001290


	//   ....[19]....
        /*00a0*/ 	.word	0x00001360


	//   ....[20]....
        /*00a4*/ 	.word	0x00001430


	//   ....[21]....
        /*00a8*/ 	.word	0x00001500


	//   ....[22]....
        /*00ac*/ 	.word	0x000015d0


	//   ....[23]....
        /*00b0*/ 	.word	0x000016a0


	//   ....[24]....
        /*00b4*/ 	.word	0x00001770


	//   ....[25]....
        /*00b8*/ 	.word	0x00001910


	//   ....[26]....
        /*00bc*/ 	.word	0x00001a40


	//   ....[27]....
        /*00c0*/ 	.word	0x00001b10


	//   ....[28]....
        /*00c4*/ 	.word	0x00001be0


	//   ....[29]....
        /*00c8*/ 	.word	0x00001d50


	//   ....[30]....
        /*00cc*/ 	.word	0x00001ec0


	//   ....[31]....
        /*00d0*/ 	.word	0x00001fb0


	//   ....[32]....
        /*00d4*/ 	.word	0x00002030


	//   ....[33]....
        /*00d8*/ 	.word	0x000021a0


	//   ....[34]....
        /*00dc*/ 	.word	0x00002210


	//   ....[35]....
        /*00e0*/ 	.word	0x00002280


	//   ....[36]....
        /*00e4*/ 	.word	0x000022f0


	//   ....[37]....
        /*00e8*/ 	.word	0x00002400


	//   ....[38]....
        /*00ec*/ 	.word	0x000024b0


	//----- nvinfo : EIATTR_EXIT_INSTR_OFFSETS
	.align		4
.L_26:
        /*00f0*/ 	.byte	0x04, 0x1c
        /*00f2*/ 	.short	(.L_28 - .L_27)


	//   ....[0]....
.L_27:
        /*00f4*/ 	.word	0x000024c0


	//----- nvinfo : EIATTR_CRS_STACK_SIZE
	.align		4
.L_28:
        /*00f8*/ 	.byte	0x04, 0x1e
        /*00fa*/ 	.short	(.L_30 - .L_29)
.L_29:
        /*00fc*/ 	.word	0x00000000


	//----- nvinfo : EIATTR_CBANK_PARAM_SIZE
	.align		4
.L_30:
        /*0100*/ 	.byte	0x03, 0x19
        /*0102*/ 	.short	0x0010


	//----- nvinfo : EIATTR_PARAM_CBANK
	.align		4
        /*0104*/ 	.byte	0x04, 0x0a
        /*0106*/ 	.short	(.L_32 - .L_31)
	.align		4
.L_31:
        /*0108*/ 	.word	index@(.nv.constant0._Z8printArrPiii)
        /*010c*/ 	.short	0x0380
        /*010e*/ 	.short	0x0010


	//----- nvinfo : EIATTR_SW_WAR
	.align		4
.L_32:
        /*0110*/ 	.byte	0x04, 0x36
        /*0112*/ 	.short	(.L_34 - .L_33)
.L_33:
        /*0114*/ 	.word	0x00000008
.L_34:


//--------------------- .nv.info._Z12insertValuesPcS_Piiiii --------------------------
	.section	.nv.info._Z12insertValuesPcS_Piiiii,"",@"SHT_CUDA_INFO"
	.sectionflags	@""
	.align	4


	//----- nvinfo : EIATTR_CUDA_API_VERSION
	.align		4
        /*0000*/ 	.byte	0x04, 0x37
        /*0002*/ 	.short	(.L_36 - .L_35)
.L_35:
        /*0004*/ 	.word	0x00000082


	//----- nvinfo : EIATTR_KPARAM_INFO
	.align		4
.L_36:
        /*0008*/ 	.byte	0x04, 0x17
        /*000a*/ 	.short	(.L_38 - .L_37)
.L_37:
        /*000c*/ 	.word	0x00000000
        /*0010*/ 	.short	0x0006
        /*0012*/ 	.short	0x0024
        /*0014*/ 	.byte	0x00, 0xf0, 0x11, 0x00


	//----- nvinfo : EIATTR_KPARAM_INFO
	.align		4
.L_38:
        /*0018*/ 	.byte	0x04, 0x17
        /*001a*/ 	.short	(.L_40 - .L_39)
.L_39:
        /*001c*/ 	.word	0x00000000
        /*0020*/ 	.short	0x0005
        /*0022*/ 	.short	0x0020
        /*0024*/ 	.byte	0x00, 0xf0, 0x11, 0x00


	//----- nvinfo : EIATTR_KPARAM_INFO
	.align		4
.L_40:
        /*0028*/ 	.byte	0x04, 0x17
        /*002a*/ 	.short	(.L_42 - .L_41)
.L_41:
        /*002c*/ 	.word	0x00000000
        /*0030*/ 	.short	0x0004
        /*0032*/ 	.short	0x001c
        /*0034*/ 	.byte	0x00, 0xf0, 0x11, 0x00


	//----- nvinfo : EIATTR_KPARAM_INFO
	.align		4
.L_42:
        /*0038*/ 	.byte	0x04, 0x17
        /*003a*/ 	.short	(.L_44 - .L_43)
.L_43:
        /*003c*/ 	.word	0x00000000
        /*0040*/ 	.short	0x0003
        /*0042*/ 	.short	0x0018
        /*0044*/ 	.byte	0x00, 0xf0, 0x11, 0x00


	//----- nvinfo : EIATTR_KPARAM_INFO
	.align		4
.L_44:
        /*0048*/ 	.byte	0x04, 0x17
        /*004a*/ 	.short	(.L_46 - .L_45)
.L_45:
        /*004c*/ 	.word	0x00000000
        /*0050*/ 	.short	0x0002
        /*0052*/ 	.short	0x0010
        /*0054*/ 	.byte	0x00, 0xf5, 0x21, 0x00


	//----- nvinfo : EIATTR_KPARAM_INFO
	.align		4
.L_46:
        /*0058*/ 	.byte	0x04, 0x17
        /*005a*/ 	.short	(.L_48 - .L_47)
.L_47:
        /*005c*/ 	.word	0x00000000
        /*0060*/ 	.short	0x0001
        /*0062*/ 	.short	0x0008
        /*0064*/ 	.byte	0x00, 0xf5, 0x21, 0x00


	//----- nvinfo : EIATTR_KPARAM_INFO
	.align		4
.L_48:
        /*0068*/ 	.byte	0x04, 0x17
        /*006a*/ 	.short	(.L_50 - .L_49)
.L_49:
        /*006c*/ 	.word	0x00000000
        /*0070*/ 	.short	0x0000
        /*0072*/ 	.short	0x0000
        /*0074*/ 	.byte	0x00, 0xf5, 0x21, 0x00


	//----- nvinfo : EIATTR_SPARSE_MMA_MASK
	.align		4
.L_50:
        /*0078*/ 	.byte	0x03, 0x50
        /*007a*/ 	.short	0x0000


	//----- nvinfo : EIATTR_MAXREG_COUNT
	.align		4
        /*007c*/ 	.byte	0x03, 0x1b
        /*007e*/ 	.short	0x00ff


	//----- nvinfo : EIATTR_MERCURY_ISA_VERSION
	.align		4
        /*0080*/ 	.byte	0x03, 0x5f
        /*0082*/ 	.short	0x0101


	//----- nvinfo : EIATTR_VRC_CTA_INIT_COUNT
	.align		4
        /*0084*/ 	.byte	0x02, 0x4a
	.zero		1
	.zero		1


	//----- nvinfo : EIATTR_EXIT_INSTR_OFFSETS
	.align		4
        /*0088*/ 	.byte	0x04, 0x1c
        /*008a*/ 	.short	(.L_52 - .L_51)


	//   ....[0]....
.L_51:
        /*008c*/ 	.word	0x000002d0


	//----- nvinfo : EIATTR_CRS_STACK_SIZE
	.align		4
.L_52:
        /*0090*/ 	.byte	0x04, 0x1e
        /*0092*/ 	.short	(.L_54 - .L_53)
.L_53:
        /*0094*/ 	.word	0x00000000


	//----- nvinfo : EIATTR_CBANK_PARAM_SIZE
	.align		4
.L_54:
        /*0098*/ 	.byte	0x03, 0x19
        /*009a*/ 	.short	0x0028


	//----- nvinfo : EIATTR_PARAM_CBANK
	.align		4
        /*009c*/ 	.byte	0x04, 0x0a
        /*009e*/ 	.short	(.L_56 - .L_55)
	.align		4
.L_55:
        /*00a0*/ 	.word	index@(.nv.constant0._Z12insertValuesPcS_Piiiii)
        /*00a4*/ 	.short	0x0380
        /*00a6*/ 	.short	0x0028


	//----- nvinfo : EIATTR_SW_WAR
	.align		4
.L_56:
        /*00a8*/ 	.byte	0x04, 0x36
        /*00aa*/ 	.short	(.L_58 - .L_57)
.L_57:
        /*00ac*/ 	.word	0x00000008
.L_58:


//--------------------- .nv.callgraph             --------------------------
	.section	.nv.callgraph,"",@"SHT_CUDA_CALLGRAPH"
	.align	4
	.sectionentsize	8
	.align		4
        /*0000*/ 	.word	0x00000000
	.align		4
        /*0004*/ 	.word	0xffffffff
	.align		4
        /*0008*/ 	.word	index@(_Z8printArrPiii)
	.align		4
        /*000c*/ 	.word	index@(vprintf)
	.align		4
        /*0010*/ 	.word	0x00000000
	.align		4
        /*0014*/ 	.word	0xfffffffe
	.align		4
        /*0018*/ 	.word	0x00000000
	.align		4
        /*001c*/ 	.word	0xfffffffd
	.align		4
        /*0020*/ 	.word	0x00000000
	.align		4
        /*0024*/ 	.word	0xfffffffc


//--------------------- .nv.constant4             --------------------------
	.section	.nv.constant4,"a",@progbits
	.align	8
	.align		8
.nv.constant4:
        /*0000*/ 	.dword	vprintf
	.align		8
        /*0008*/ 	.dword	$str
	.align		8
        /*0010*/ 	.dword	$str$1
	.align		8
        /*0018*/ 	.dword	$str$2


//--------------------- .text._Z8printArrPiii     --------------------------
	.section	.text._Z8printArrPiii,"ax",@progbits
	.align	128
        .global         _Z8printArrPiii
        .type           _Z8printArrPiii,@function
        .size           _Z8printArrPiii,(.L_x_56 - _Z8printArrPiii)
        .other          _Z8printArrPiii,@"STO_CUDA_ENTRY STV_DEFAULT"
_Z8printArrPiii:
.text._Z8printArrPiii:
[----:B------:R-:W0:Y:S01]  /*0000*/  LDC R1, c[0x0][0x37c] ;  /* 0x0000df00ff017b82 */ /* 0x000e220000000800 */
[----:B------:R-:W-:Y:S01]  /*0010*/  MOV R0, 0x0 ;  /* 0x0000000000007802 */ /* 0x000fe20000000f00 */
[----:B------:R-:W1:Y:S01]  /*0020*/  LDCU UR4, c[0x0][0x2f8] ;  /* 0x00005f00ff0477ac */ /* 0x000e620008000800 */
[----:B0-----:R-:W-:Y:S01]  /*0030*/  VIADD R1, R1, 0xfffffff8 ;  /* 0xfffffff801017836 */ /* 0x001fe20000000000 */
[----:B------:R-:W-:-:S04]  /*0040*/  CS2R R6, SRZ ;  /* 0x0000000000067805 */ /* 0x000fc8000001ff00 */
[----:B------:R0:W2:Y:S01]  /*0050*/  LDC.64 R2, c[0x4][R0] ;  /* 0x0100000000027b82 */ /* 0x0000a20000000a00 */
[----:B------:R-:W3:Y:S01]  /*0060*/  LDCU.64 UR6, c[0x4][0x8] ;  /* 0x01000100ff0677ac */ /* 0x000ee20008000a00 */
[----:B------:R-:W4:Y:S01]  /*0070*/  LDCU UR5, c[0x0][0x2fc] ;  /* 0x00005f80ff0577ac */ /* 0x000f220008000800 */
[----:B-1----:R-:W-:Y:S01]  /*0080*/  IADD3 R17, P0, PT, R1, UR4, RZ ;  /* 0x0000000401117c10 */ /* 0x002fe2000ff1e0ff */
[----:B---3--:R-:W-:Y:S02]  /*0090*/  IMAD.U32 R4, RZ, RZ, UR6 ;  /* 0x00000006ff047e24 */ /* 0x008fe4000f8e00ff */
[----:B------:R-:W-:Y:S02]  /*00a0*/  IMAD.U32 R5, RZ, RZ, UR7 ;  /* 0x00000007ff057e24 */ /* 0x000fe4000f8e00ff */
[----:B0---4-:R-:W-:-:S08]  /*00b0*/  IMAD.X R16, RZ, RZ, UR5, P0 ;  /* 0x00000005ff107e24 */ /* 0x011fd000080e06ff */
[----:B------:R-:W-:-:S07]  /*00c0*/  LEPC R20, `(.L_x_0) ;  /* 0x000000001014794e */ /* 0x000fce0000000000 */
[----:B--2---:R-:W-:Y:S05]  /*00d0*/  CALL.ABS.NOINC R2 ;  /* 0x0000000002007343 */ /* 0x004fea0003c00000 */
.L_x_0:
[----:B------:R-:W0:Y:S02]  /*00e0*/  LDC R0, c[0x0][0x388] ;  /* 0x0000e200ff007b82 */ /* 0x000e240000000800 */
[----:B0-----:R-:W-:-:S13]  /*00f0*/  ISETP.GE.AND P0, PT, R0, 0x1, PT ;  /* 0x000000010000780c */ /* 0x001fda0003f06270 */
[----:B------:R-:W-:Y:S05]  /*0100*/  @!P0 BRA `(.L_x_1) ;  /* 0x0000002000cc8947 */ /* 0x000fea0003800000 */
[----:B------:R-:W0:Y:S01]  /*0110*/  LDC R23, c[0x0][0x38c] ;  /* 0x0000e300ff177b82 */ /* 0x000e220000000800 */
[----:B------:R-:W-:Y:S01]  /*0120*/  BSSY.RECONVERGENT B8, `(.L_x_1) ;  /* 0x0000231000087945 */ /* 0x000fe20003800200 */
[----:B0-----:R-:W-:-:S13]  /*0130*/  ISETP.GE.AND P0, PT, R23, 0x1, PT ;  /* 0x000000011700780c */ /* 0x001fda0003f06270 */
[----:B------:R-:W-:Y:S05]  /*0140*/  @!P0 BRA `(.L_x_2) ;  /* 0x0000001c00d48947 */ /* 0x000fea0003800000 */
[----:B------:R-:W0:Y:S01]  /*0150*/  LDC.64 R24, c[0x0][0x358] ;  /* 0x0000d600ff187b82 */ /* 0x000e220000000a00 */
[----:B------:R-:W-:Y:S01]  /*0160*/  BSSY.RECONVERGENT B7, `(.L_x_3) ;  /* 0x00001f2000077945 */ /* 0x000fe20003800200 */
[----:B------:R-:W-:Y:S01]  /*0170*/  LOP3.LUT R23, R23, 0x3, RZ, 0xc0, !PT ;  /* 0x0000000317177812 */ /* 0x000fe200078ec0ff */
[----:B------:R-:W-:-:S07]  /*0180*/  IMAD.MOV.U32 R18, RZ, RZ, RZ ;  /* 0x000000ffff127224 */ /* 0x000fce00078e00ff */
.L_x_41:
[----:B------:R-:W1:Y:S01]  /*0190*/  LDCU UR4, c[0x0][0x38c] ;  /* 0x00007180ff0477ac */ /* 0x000e620008000800 */
[----:B------:R-:W-:Y:S01]  /*01a0*/  IMAD.MOV.U32 R19, RZ, RZ, RZ ;  /* 0x000000ffff137224 */ /* 0x000fe200078e00ff */
[----:B-1----:R-:W-:Y:S02]  /*01b0*/  UISETP.GE.U32.AND UP0, UPT, UR4, 0x10, UPT ;  /* 0x000000100400788c */ /* 0x002fe4000bf06070 */
[----:B------:R-:W-:-:S07]  /*01c0*/  IMAD R22, R18, UR4, RZ ;  /* 0x0000000412167c24 */ /* 0x000fce000f8e02ff */
[----:B------:R-:W-:Y:S05]  /*01d0*/  BRA.U !UP0, `(.L_x_4) ;  /* 0x0000000d08787547 */ /* 0x000fea000b800000 */
[----:B------:R-:W-:Y:S01]  /*01e0*/  BSSY.RECONVERGENT B6, `(.L_x_5) ;  /* 0x00000dc000067945 */ /* 0x000fe20003800200 */
[----:B------:R-:W-:-:S07]  /*01f0*/  IMAD.MOV.U32 R19, RZ, RZ, RZ ;  /* 0x000000ffff137224 */ /* 0x000fce00078e00ff */
.L_x_22:
[----:B------:R-:W1:Y:S01]  /*0200*/  LDC.64 R28, c[0x0][0x380] ;  /* 0x0000e000ff1c7b82 */ /* 0x000e620000000a00 */
[----:B0-----:R-:W-:Y:S01]  /*0210*/  R2UR UR4, R24 ;  /* 0x00000000180472ca */ /* 0x001fe200000e0000 */
[----:B------:R-:W-:Y:S01]  /*0220*/  IMAD.IADD R8, R22, 0x1, R19 ;  /* 0x0000000116087824 */ /* 0x000fe200078e0213 */
[----:B------:R-:W-:-:S03]  /*0230*/  R2UR UR5, R25 ;  /* 0x00000000190572ca */ /* 0x000fc600000e0000 */
[----:B-1----:R-:W-:-:S10]  /*0240*/  IMAD.WIDE.U32 R28, R8, 0x4, R28 ;  /* 0x00000004081c7825 */ /* 0x002fd400078e001c */
[----:B------:R-:W2:Y:S01]  /*0250*/  LDG.E R9, desc[UR4][R28.64] ;  /* 0x000000041c097981 */ /* 0x000ea2000c1e1900 */
[----:B------:R-:W-:Y:S01]  /*0260*/  MOV R2, 0x0 ;  /* 0x0000000000027802 */ /* 0x000fe20000000f00 */
[----:B------:R-:W0:Y:S01]  /*0270*/  LDCU.64 UR4, c[0x4][0x10] ;  /* 0x01000200ff0477ac */ /* 0x000e220008000a00 */
[----:B------:R-:W-:Y:S02]  /*0280*/  IMAD.MOV.U32 R6, RZ, RZ, R17 ;  /* 0x000000ffff067224 */ /* 0x000fe400078e0011 */
[----:B------:R-:W-:Y:S02]  /*0290*/  IMAD.MOV.U32 R7, RZ, RZ, R16 ;  /* 0x000000ffff077224 */ /* 0x000fe400078e0010 */
[----:B------:R-:W1:Y:S01]  /*02a0*/  LDC.64 R2, c[0x4][R2] ;  /* 0x0100000002027b82 */ /* 0x000e620000000a00 */
[----:B0-----:R-:W-:Y:S01]  /*02b0*/  MOV R4, UR4 ;  /* 0x0000000400047c02 */ /* 0x001fe20008000f00 */
[----:B------:R-:W-:Y:S01]  /*02c0*/  IMAD.U32 R5, RZ, RZ, UR5 ;  /* 0x00000005ff057e24 */ /* 0x000fe2000f8e00ff */
[----:B-12---:R0:W-:Y:S06]  /*02d0*/  STL.64 [R1], R8 ;  /* 0x0000000801007387 */ /* 0x0061ec0000100a00 */
[----:B------:R-:W-:-:S07]  /*02e0*/  LEPC R20, `(.L_x_6) ;  /* 0x000000001014794e */ /* 0x000fce0000000000 */
[----:B0-----:R-:W-:Y:S05]  /*02f0*/  CALL.ABS.NOINC R2 ;  /* 0x0000000002007343 */ /* 0x001fea0003c00000 */
.L_x_6:
[----:B------:R-:W-:Y:S02]  /*0300*/  R2UR UR4, R24 ;  /* 0x00000000180472ca */ /* 0x000fe400000e0000 */
[----:B------:R-:W-:-:S13]  /*0310*/  R2UR UR5, R25 ;  /* 0x00000000190572ca */ /* 0x000fda00000e0000 */
[----:B------:R-:W2:Y:S01]  /*0320*/  LDG.E R11, desc[UR4][R28.64+0x4] ;  /* 0x000004041c0b7981 */ /* 0x000ea2000c1e1900 */
[----:B------:R-:W-:Y:S01]  /*0330*/  IMAD.IADD R26, R22, 0x1, R19 ;  /* 0x00000001161a7824 */ /* 0x000fe200078e0213 */
[----:B------:R-:W-:Y:S01]  /*0340*/  MOV R2, 0x0 ;  /* 0x0000000000027802 */ /* 0x000fe20000000f00 */
[----:B------:R-:W0:Y:S01]  /*0350*/  LDCU.64 UR4, c[0x4][0x10] ;  /* 0x01000200ff0477ac */ /* 0x000e220008000a00 */
[----:B------:R-:W-:Y:S01]  /*0360*/  IMAD.MOV.U32 R6, RZ, RZ, R17 ;  /* 0x000000ffff067224 */ /* 0x000fe200078e0011 */
[----:B------:R-:W-:Y:S01]  /*0370*/  MOV R7, R16 ;  /* 0x0000001000077202 */ /* 0x000fe20000000f00 */
[----:B------:R-:W-:Y:S01]  /*0380*/  VIADD R10, R26, 0x1 ;  /* 0x000000011a0a7836 */ /* 0x000fe20000000000 */
[----:B------:R1:W3:Y:S01]  /*0390*/  LDC.64 R8, c[0x4][R2] ;  /* 0x0100000002087b82 */ /* 0x0002e20000000a00 */
[----:B0-----:R-:W-:Y:S02]  /*03a0*/  IMAD.U32 R4, RZ, RZ, UR4 ;  /* 0x00000004ff047e24 */ /* 0x001fe4000f8e00ff */
[----:B------:R-:W-:Y:S01]  /*03b0*/  IMAD.U32 R5, RZ, RZ, UR5 ;  /* 0x00000005ff057e24 */ /* 0x000fe2000f8e00ff */
[----:B--23--:R1:W-:Y:S06]  /*03c0*/  STL.64 [R1], R10 ;  /* 0x0000000a01007387 */ /* 0x00c3ec0000100a00 */
[----:B------:R-:W-:-:S07]  /*03d0*/  LEPC R20, `(.L_x_7) ;  /* 0x000000001014794e */ /* 0x000fce0000000000 */
[----:B-1----:R-:W-:Y:S05]  /*03e0*/  CALL.ABS.NOINC R8 ;  /* 0x0000000008007343 */ /* 0x002fea0003c00000 */
.L_x_7:
[----:B------:R-:W-:Y:S02]  /*03f0*/  R2UR UR4, R24 ;  /* 0x00000000180472ca */ /* 0x000fe400000e0000 */
[----:B------:R-:W-:-:S13]  /*0400*/  R2UR UR5, R25 ;  /* 0x00000000190572ca */ /* 0x000fda00000e0000 */
[----:B------:R-:W2:Y:S01]  /*0410*/  LDG.E R11, desc[UR4][R28.64+0x8] ;  /* 0x000008041c0b7981 */ /* 0x000ea2000c1e1900 */
[----:B------:R-:W-:Y:S01]  /*0420*/  VIADD R10, R26, 0x2 ;  /* 0x000000021a0a7836 */ /* 0x000fe20000000000 */
[----:B------:R0:W1:Y:S01]  /*0430*/  LDC.64 R8, c[0x4][R2] ;  /* 0x0100000002087b82 */ /* 0x0000620000000a00 */
[----:B------:R-:W3:Y:S01]  /*0440*/  LDCU.64 UR4, c[0x4][0x10] ;  /* 0x01000200ff0477ac */ /* 0x000ee20008000a00 */
[----:B------:R-:W-:Y:S02]  /*0450*/  IMAD.MOV.U32 R6, RZ, RZ, R17 ;  /* 0x000000ffff067224 */ /* 0x000fe400078e0011 */
[----:B------:R-:W-:Y:S02]  /*0460*/  IMAD.MOV.U32 R7, RZ, RZ, R16 ;  /* 0x000000ffff077224 */ /* 0x000fe400078e0010 */
[----:B---3--:R-:W-:Y:S02]  /*0470*/  IMAD.U32 R4, RZ, RZ, UR4 ;  /* 0x00000004ff047e24 */ /* 0x008fe4000f8e00ff */
[----:B------:R-:W-:Y:S01]  /*0480*/  IMAD.U32 R5, RZ, RZ, UR5 ;  /* 0x00000005ff057e24 */ /* 0x000fe2000f8e00ff */
[----:B-12---:R0:W-:Y:S06]  /*0490*/  STL.64 [R1], R10 ;  /* 0x0000000a01007387 */ /* 0x0061ec0000100a00 */
[----:B------:R-:W-:-:S07]  /*04a0*/  LEPC R20, `(.L_x_8) ;  /* 0x000000001014794e */ /* 0x000fce0000000000 */
[----:B0-----:R-:W-:Y:S05]  /*04b0*/  CALL.ABS.NOINC R8 ;  /* 0x0000000008007343 */ /* 0x001fea0003c00000 */
.L_x_8:
[----:B------:R-:W-:Y:S02]  /*04c0*/  R2UR UR4, R24 ;  /* 0x00000000180472ca */ /* 0x000fe400000e0000 */
[----:B------:R-:W-:-:S13]  /*04d0*/  R2UR UR5, R25 ;  /* 0x00000000190572ca */ /* 0x000fda00000e0000 */
[----:B------:R-:W2:Y:S01]  /*04e0*/  LDG.E R11, desc[UR4][R28.64+0xc] ;  /* 0x00000c041c0b7981 */ /* 0x000ea2000c1e1900 */
[----:B------:R-:W-:Y:S01]  /*04f0*/  VIADD R10, R26, 0x3 ;  /* 0x000000031a0a7836 */ /* 0x000fe20000000000 */
[----:B------:R0:W1:Y:S01]  /*0500*/  LDC.64 R8, c[0x4][R2] ;  /* 0x0100000002087b82 */ /* 0x0000620000000a00 */
[----:B------:R-:W3:Y:S01]  /*0510*/  LDCU.64 UR4, c[0x4][0x10] ;  /* 0x01000200ff0477ac */ /* 0x000ee20008000a00 */
[----:B------:R-:W-:Y:S01]  /*0520*/  MOV R6, R17 ;  /* 0x0000001100067202 */ /* 0x000fe20000000f00 */
[----:B------:R-:W-:Y:S02]  /*0530*/  IMAD.MOV.U32 R7, RZ, RZ, R16 ;  /* 0x000000ffff077224 */ /* 0x000fe400078e0010 */
[----:B---3--:R-:W-:Y:S02]  /*0540*/  IMAD.U32 R4, RZ, RZ, UR4 ;  /* 0x00000004ff047e24 */ /* 0x008fe4000f8e00ff */
[----:B------:R-:W-:Y:S01]  /*0550*/  IMAD.U32 R5, RZ, RZ, UR5 ;  /* 0x00000005ff057e24 */ /* 0x000fe2000f8e00ff */
[----:B-12---:R0:W-:Y:S06]  /*0560*/  STL.64 [R1], R10 ;  /* 0x0000000a01007387 */ /* 0x0061ec0000100a00 */
[----:B------:R-:W-:-:S07]  /*0570*/  LEPC R20, `(.L_x_9) ;  /* 0x000000001014794e */ /* 0x000fce0000000000 */
[----:B0-----:R-:W-:Y:S05]  /*0580*/  CALL.ABS.NOINC R8 ;  /* 0x0000000008007343 */ /* 0x001fea0003c00000 */
.L_x_9:
        /* <DEDUP_REMOVED lines=13> */
.L_x_10:
[----:B------:R-:W-:Y:S02]  /*0660*/  R2UR UR4, R24 ;  /* 0x00000000180472ca */ /* 0x000fe400000e0000 */
[----:B------:R-:W-:-:S13]  /*0670*/  R2UR UR5, R25 ;  /* 0x00000000190572ca */ /* 0x000fda00000e0000 */
[----:B------:R-:W2:Y:S01]  /*0680*/  LDG.E R11, desc[UR4][R28.64+0x14] ;  /* 0x000014041c0b7981 */ /* 0x000ea2000c1e1900 */
[----:B------:R-:W-:Y:S01]  /*0690*/  VIADD R10, R26, 0x5 ;  /* 0x000000051a0a7836 */ /* 0x000fe20000000000 */
[----:B------:R0:W1:Y:S01]  /*06a0*/  LDC.64 R8, c[0x4][R2] ;  /* 0x0100000002087b82 */ /* 0x0000620000000a00 */
[----:B------:R-:W3:Y:S01]  /*06b0*/  LDCU.64 UR4, c[0x4][0x10] ;  /* 0x01000200ff0477ac */ /* 0x000ee20008000a00 */
[----:B------:R-:W-:Y:S02]  /*06c0*/  IMAD.MOV.U32 R6, RZ, RZ, R17 ;  /* 0x000000ffff067224 */ /* 0x000fe400078e0011 */
[----:B------:R-:W-:Y:S01]  /*06d0*/  IMAD.MOV.U32 R7, RZ, RZ, R16 ;  /* 0x000000ffff077224 */ /* 0x000fe200078e0010 */
[----:B---3--:R-:W-:Y:S01]  /*06e0*/  MOV R4, UR4 ;  /* 0x0000000400047c02 */ /* 0x008fe20008000f00 */
[----:B------:R-:W-:Y:S01]  /*06f0*/  IMAD.U32 R5, RZ, RZ, UR5 ;  /* 0x00000005ff057e24 */ /* 0x000fe2000f8e00ff */
[----:B-12---:R0:W-:Y:S06]  /*0700*/  STL.64 [R1], R10 ;  /* 0x0000000a01007387 */ /* 0x0061ec0000100a00 */
[----:B------:R-:W-:-:S07]  /*0710*/  LEPC R20, `(.L_x_11) ;  /* 0x000000001014794e */ /* 0x000fce0000000000 */
[----:B0-----:R-:W-:Y:S05]  /*0720*/  CALL.ABS.NOINC R8 ;  /* 0x0000000008007343 */ /* 0x001fea0003c00000 */
.L_x_11:
[----:B------:R-:W-:Y:S02]  /*0730*/  R2UR UR4, R24 ;  /* 0x00000000180472ca */ /* 0x000fe400000e0000 */
[----:B------:R-:W-:-:S13]  /*0740*/  R2UR UR5, R25 ;  /* 0x00000000190572ca */ /* 0x000fda00000e0000 */
[----:B------:R-:W2:Y:S01]  /*0750*/  LDG.E R11, desc[UR4][R28.64+0x18] ;  /* 0x000018041c0b7981 */ /* 0x000ea2000c1e1900 */
[----:B------:R-:W-:Y:S01]  /*0760*/  VIADD R10, R26, 0x6 ;  /* 0x000000061a0a7836 */ /* 0x000fe20000000000 */
[----:B------:R0:W1:Y:S01]  /*0770*/  LDC.64 R8, c[0x4][R2] ;  /* 0x0100000002087b82 */ /* 0x0000620000000a00 */
[----:B------:R-:W3:Y:S01]  /*0780*/  LDCU.64 UR4, c[0x4][0x10] ;  /* 0x01000200ff0477ac */ /* 0x000ee20008000a00 */
[----:B------:R-:W-:Y:S01]  /*0790*/  IMAD.MOV.U32 R6, RZ, RZ, R17 ;  /* 0x000000ffff067224 */ /* 0x000fe200078e0011 */
[----:B------:R-:W-:Y:S01]  /*07a0*/  MOV R7, R16 ;  /* 0x0000001000077202 */ /* 0x000fe20000000f00 */
[----:B---3--:R-:W-:Y:S02]  /*07b0*/  IMAD.U32 R4, RZ, RZ, UR4 ;  /* 0x00000004ff047e24 */ /* 0x008fe4000f8e00ff */
[----:B------:R-:W-:Y:S01]  /*07c0*/  IMAD.U32 R5, RZ, RZ, UR5 ;  /* 0x00000005ff057e24 */ /* 0x000fe2000f8e00ff */
[----:B-12---:R0:W-:Y:S06]  /*07d0*/  STL.64 [R1], R10 ;  /* 0x0000000a01007387 */ /* 0x0061ec0000100a00 */
[----:B------:R-:W-:-:S07]  /*07e0*/  LEPC R20, `(.L_x_12) ;  /* 0x000000001014794e */ /* 0x000fce0000000000 */
[----:B0-----:R-:W-:Y:S05]  /*07f0*/  CALL.ABS.NOINC R8 ;  /* 0x0000000008007343 */ /* 0x001fea0003c00000 */
.L_x_12:
        /* <DEDUP_REMOVED lines=13> */
.L_x_13:
        /* <DEDUP_REMOVED lines=8> */
[----:B---3--:R-:W-:Y:S01]  /*0950*/  IMAD.U32 R4, RZ, RZ, UR4 ;  /* 0x00000004ff047e24 */ /* 0x008fe2000f8e00ff */
[----:B------:R-:W-:Y:S01]  /*0960*/  MOV R5, UR5 ;  /* 0x0000000500057c02 */ /* 0x000fe20008000f00 */
[----:B-12---:R0:W-:Y:S06]  /*0970*/  STL.64 [R1], R10 ;  /* 0x0000000a01007387 */ /* 0x0061ec0000100a00 */
[----:B------:R-:W-:-:S07]  /*0980*/  LEPC R20, `(.L_x_14) ;  /* 0x000000001014794e */ /* 0x000fce0000000000 */
[----:B0-----:R-:W-:Y:S05]  /*0990*/  CALL.ABS.NOINC R8 ;  /* 0x0000000008007343 */ /* 0x001fea0003c00000 */
.L_x_14:
        /* <DEDUP_REMOVED lines=13> */
.L_x_15:
[----:B------:R-:W-:Y:S02]  /*0a70*/  R2UR UR4, R24 ;  /* 0x00000000180472ca */ /* 0x000fe400000e0000 */
[----:B------:R-:W-:-:S13]  /*0a80*/  R2UR UR5, R25 ;  /* 0x00000000190572ca */ /* 0x000fda00000e0000 */
[----:B------:R-:W2:Y:S01]  /*0a90*/  LDG.E R11, desc[UR4][R28.64+0x28] ;  /* 0x000028041c0b7981 */ /* 0x000ea2000c1e1900 */
[----:B------:R-:W-:Y:S01]  /*0aa0*/  IADD3 R10, PT, PT, R26, 0xa, RZ ;  /* 0x0000000a1a0a7810 */ /* 0x000fe20007ffe0ff */
        /* <DEDUP_REMOVED lines=9> */
.L_x_16:
        /* <DEDUP_REMOVED lines=13> */
.L_x_17:
        /* <DEDUP_REMOVED lines=13> */
.L_x_18:
        /* <DEDUP_REMOVED lines=13> */
.L_x_19:
        /* <DEDUP_REMOVED lines=13> */
.L_x_20:
[----:B------:R-:W-:Y:S02]  /*0e80*/  R2UR UR4, R24 ;  /* 0x00000000180472ca */ /* 0x000fe400000e0000 */
[----:B------:R-:W-:-:S13]  /*0e90*/  R2UR UR5, R25 ;  /* 0x00000000190572ca */ /* 0x000fda00000e0000 */
[----:B------:R-:W2:Y:S01]  /*0ea0*/  LDG.E R27, desc[UR4][R28.64+0x3c] ;  /* 0x00003c041c1b7981 */ /* 0x000ea2000c1e1900 */
[----:B------:R-:W-:Y:S01]  /*0eb0*/  VIADD R26, R26, 0xf ;  /* 0x0000000f1a1a7836 */ /* 0x000fe20000000000 */
[----:B------:R-:W0:Y:S01]  /*0ec0*/  LDC.64 R2, c[0x4][R2] ;  /* 0x0100000002027b82 */ /* 0x000e220000000a00 */
[----:B------:R-:W1:Y:S01]  /*0ed0*/  LDCU.64 UR4, c[0x4][0x10] ;  /* 0x01000200ff0477ac */ /* 0x000e620008000a00 */
[----:B------:R-:W-:Y:S02]  /*0ee0*/  IMAD.MOV.U32 R6, RZ, RZ, R17 ;  /* 0x000000ffff067224 */ /* 0x000fe400078e0011 */
[----:B------:R-:W-:Y:S02]  /*0ef0*/  IMAD.MOV.U32 R7, RZ, RZ, R16 ;  /* 0x000000ffff077224 */ /* 0x000fe400078e0010 */
[----:B-1----:R-:W-:Y:S02]  /*0f00*/  IMAD.U32 R4, RZ, RZ, UR4 ;  /* 0x00000004ff047e24 */ /* 0x002fe4000f8e00ff */
[----:B------:R-:W-:Y:S01]  /*0f10*/  IMAD.U32 R5, RZ, RZ, UR5 ;  /* 0x00000005ff057e24 */ /* 0x000fe2000f8e00ff */
[----:B0-2---:R1:W-:Y:S06]  /*0f20*/  STL.64 [R1], R26 ;  /* 0x0000001a01007387 */ /* 0x0053ec0000100a00 */
[----:B------:R-:W-:-:S07]  /*0f30*/  LEPC R20, `(.L_x_21) ;  /* 0x000000001014794e */ /* 0x000fce0000000000 */
[----:B-1----:R-:W-:Y:S05]  /*0f40*/  CALL.ABS.NOINC R2 ;  /* 0x0000000002007343 */ /* 0x002fea0003c00000 */
.L_x_21:
[----:B------:R-:W0:Y:S01]  /*0f50*/  LDC R0, c[0x0][0x38c] ;  /* 0x0000e300ff007b82 */ /* 0x000e220000000800 */
[----:B------:R-:W-:Y:S01]  /*0f60*/  VIADD R19, R19, 0x10 ;  /* 0x0000001013137836 */ /* 0x000fe20000000000 */
[----:B0-----:R-:W-:-:S04]  /*0f70*/  LOP3.LUT R0, R0, 0x7ffffff0, RZ, 0xc0, !PT ;  /* 0x7ffffff000007812 */ /* 0x001fc800078ec0ff */
[----:B------:R-:W-:-:S13]  /*0f80*/  ISETP.NE.AND P0, PT, R19, R0, PT ;  /* 0x000000001300720c */ /* 0x000fda0003f05270 */
[----:B------:R-:W-:Y:S05]  /*0f90*/  @P0 BRA `(.L_x_22) ;  /* 0xfffffff000980947 */ /* 0x000fea000383ffff */
[----:B------:R-:W-:Y:S05]  /*0fa0*/  BSYNC.RECONVERGENT B6 ;  /* 0x0000000000067941 */ /* 0x000fea0003800200 */
.L_x_5:
[----:B------:R-:W-:-:S07]  /*0fb0*/  IMAD.MOV.U32 R19, RZ, RZ, R0 ;  /* 0x000000ffff137224 */ /* 0x000fce00078e0000 */
.L_x_4:
[----:B------:R-:W1:Y:S02]  /*0fc0*/  LDCU UR4, c[0x0][0x38c] ;  /* 0x00007180ff0477ac */ /* 0x000e640008000800 */
[----:B-1----:R-:W-:-:S04]  /*0fd0*/  ULOP3.LUT UR4, UR4, 0xf, URZ, 0xc0, !UPT ;  /* 0x0000000f04047892 */ /* 0x002fc8000f8ec0ff */
[----:B------:R-:W-:-:S09]  /*0fe0*/  UISETP.NE.AND UP0, UPT, UR4, URZ, UPT ;  /* 0x000000ff0400728c */ /* 0x000fd2000bf05270 */
[----:B------:R-:W-:Y:S05]  /*0ff0*/  BRA.U !UP0, `(.L_x_23) ;  /* 0x0000000d08f07547 */ /* 0x000fea000b800000 */
[----:B------:R-:W1:Y:S01]  /*1000*/  LDCU UR5, c[0x0][0x2f8] ;  /* 0x00005f00ff0577ac */ /* 0x000e620008000800 */
[----:B------:R-:W-:-:S04]  /*1010*/  UIADD3 UR4, UPT, UPT, UR4, -0x1, URZ ;  /* 0xffffffff04047890 */ /* 0x000fc8000fffe0ff */
[----:B------:R-:W-:Y:S01]  /*1020*/  UISETP.GE.U32.AND UP0, UPT, UR4, 0x7, UPT ;  /* 0x000000070400788c */ /* 0x000fe2000bf06070 */
[----:B-1----:R-:W-:-:S08]  /*1030*/  IADD3 R0, PT, PT, R17, -UR5, RZ ;  /* 0x8000000511007c10 */ /* 0x002fd0000fffe0ff */
[----:B------:R-:W-:Y:S05]  /*1040*/  BRA.U !UP0, `(.L_x_24) ;  /* 0x0000000508d07547 */ /* 0x000fea000b800000 */
        /* <DEDUP_REMOVED lines=11> */
[----:B0-----:R-:W-:Y:S02]  /*1100*/  IMAD.U32 R4, RZ, RZ, UR4 ;  /* 0x00000004ff047e24 */ /* 0x001fe4000f8e00ff */
[----:B------:R-:W-:Y:S01]  /*1110*/  IMAD.U32 R5, RZ, RZ, UR5 ;  /* 0x00000005ff057e24 */ /* 0x000fe2000f8e00ff */
[----:B-12---:R0:W-:Y:S06]  /*1120*/  STL.64 [R0], R2 ;  /* 0x0000000200007387 */ /* 0x0061ec0000100a00 */
[----:B------:R-:W-:-:S07]  /*1130*/  LEPC R20, `(.L_x_25) ;  /* 0x000000001014794e */ /* 0x000fce0000000000 */
[----:B0-----:R-:W-:Y:S05]  /*1140*/  CALL.ABS.NOINC R8 ;  /* 0x0000000008007343 */ /* 0x001fea0003c00000 */
.L_x_25:
[----:B------:R-:W0:Y:S01]  /*1150*/  LDCU.64 UR4, c[0x0][0x380] ;  /* 0x00007000ff0477ac */ /* 0x000e220008000a00 */
[----:B------:R-:W-:Y:S02]  /*1160*/  IADD3 R0, P0, PT, R22, R19, RZ ;  /* 0x0000001316007210 */ /* 0x000fe40007f1e0ff */
[----:B------:R-:W-:Y:S02]  /*1170*/  R2UR UR6, R24 ;  /* 0x00000000180672ca */ /* 0x000fe400000e0000 */
[----:B------:R-:W-:Y:S01]  /*1180*/  R2UR UR7, R25 ;  /* 0x00000000190772ca */ /* 0x000fe200000e0000 */
[----:B------:R-:W-:Y:S01]  /*1190*/  IMAD.X R3, RZ, RZ, RZ, P0 ;  /* 0x000000ffff037224 */ /* 0x000fe200000e06ff */
[----:B0-----:R-:W-:-:S04]  /*11a0*/  LEA R28, P0, R0, UR4, 0x2 ;  /* 0x00000004001c7c11 */ /* 0x001fc8000f8010ff */
[----:B------:R-:W-:-:S07]  /*11b0*/  LEA.HI.X R29, R0, UR5, R3, 0x2, P0 ;  /* 0x00000005001d7c11 */ /* 0x000fce00080f1403 */
[----:B------:R-:W2:Y:S01]  /*11c0*/  LDG.E R11, desc[UR6][R28.64+0x4] ;  /* 0x000004061c0b7981 */ /* 0x000ea2000c1e1900 */
[----:B------:R-:W0:Y:S01]  /*11d0*/  LDCU UR4, c[0x0][0x2f8] ;  /* 0x00005f00ff0477ac */ /* 0x000e220008000800 */
[----:B------:R-:W-:Y:S01]  /*11e0*/  VIADD R10, R2, 0x1 ;  /* 0x00000001020a7836 */ /* 0x000fe20000000000 */
[----:B------:R-:W-:Y:S01]  /*11f0*/  MOV R26, 0x0 ;  /* 0x00000000001a7802 */ /* 0x000fe20000000f00 */
[----:B------:R-:W-:Y:S02]  /*1200*/  IMAD.MOV.U32 R6, RZ, RZ, R17 ;  /* 0x000000ffff067224 */ /* 0x000fe400078e0011 */
[----:B------:R-:W-:Y:S01]  /*1210*/  IMAD.MOV.U32 R7, RZ, RZ, R16 ;  /* 0x000000ffff077224 */ /* 0x000fe200078e0010 */
[----:B------:R1:W3:Y:S01]  /*1220*/  LDC.64 R8, c[0x4][R26] ;  /* 0x010000001a087b82 */ /* 0x0002e20000000a00 */
[----:B0-----:R-:W-:Y:S01]  /*1230*/  IADD3 R27, PT, PT, R17, -UR4, RZ ;  /* 0x80000004111b7c10 */ /* 0x001fe2000fffe0ff */
[----:B------:R-:W0:Y:S02]  /*1240*/  LDCU.64 UR4, c[0x4][0x10] ;  /* 0x01000200ff0477ac */ /* 0x000e240008000a00 */
[----:B0-----:R-:W-:-:S02]  /*1250*/  IMAD.U32 R4, RZ, RZ, UR4 ;  /* 0x00000004ff047e24 */ /* 0x001fc4000f8e00ff */
[----:B------:R-:W-:Y:S01]  /*1260*/  IMAD.U32 R5, RZ, RZ, UR5 ;  /* 0x00000005ff057e24 */ /* 0x000fe2000f8e00ff */
[----:B--23--:R1:W-:Y:S06]  /*1270*/  STL.64 [R27], R10 ;  /* 0x0000000a1b007387 */ /* 0x00c3ec0000100a00 */
[----:B------:R-:W-:-:S07]  /*1280*/  LEPC R20, `(.L_x_26) ;  /* 0x000000001014794e */ /* 0x000fce0000000000 */
[----:B-1----:R-:W-:Y:S05]  /*1290*/  CALL.ABS.NOINC R8 ;  /* 0x0000000008007343 */ /* 0x002fea0003c00000 */
.L_x_26:
        /* <DEDUP_REMOVED lines=13> */
.L_x_27:
        /* <DEDUP_REMOVED lines=13> */
.L_x_28:
        /* <DEDUP_REMOVED lines=13> */
.L_x_29:
        /* <DEDUP_REMOVED lines=13> */
.L_x_30:
        /* <DEDUP_REMOVED lines=13> */
.L_x_31:
[----:B------:R-:W-:Y:S02]  /*16b0*/  R2UR UR4, R24 ;  /* 0x00000000180472ca */ /* 0x000fe400000e0000 */
[----:B------:R-:W-:-:S13]  /*16c0*/  R2UR UR5, R25 ;  /* 0x00000000190572ca */ /* 0x000fda00000e0000 */
[----:B------:R-:W2:Y:S01]  /*16d0*/  LDG.E R9, desc[UR4][R28.64+0x1c] ;  /* 0x00001c041c097981 */ /* 0x000ea2000c1e1900 */
[----:B------:R-:W-:Y:S01]  /*16e0*/  VIADD R8, R2, 0x7 ;  /* 0x0000000702087836 */ /* 0x000fe20000000000 */
[----:B------:R-:W0:Y:S01]  /*16f0*/  LDCU.64 UR4, c[0x4][0x10] ;  /* 0x01000200ff0477ac */ /* 0x000e220008000a00 */
[----:B------:R1:W3:Y:S01]  /*1700*/  LDC.64 R2, c[0x4][R26] ;  /* 0x010000001a027b82 */ /* 0x0002e20000000a00 */
[----:B------:R-:W-:Y:S02]  /*1710*/  IMAD.MOV.U32 R6, RZ, RZ, R17 ;  /* 0x000000ffff067224 */ /* 0x000fe400078e0011 */
[----:B------:R-:W-:Y:S02]  /*1720*/  IMAD.MOV.U32 R7, RZ, RZ, R16 ;  /* 0x000000ffff077224 */ /* 0x000fe400078e0010 */
[----:B0-----:R-:W-:Y:S01]  /*1730*/  IMAD.U32 R4, RZ, RZ, UR4 ;  /* 0x00000004ff047e24 */ /* 0x001fe2000f8e00ff */
[----:B------:R-:W-:Y:S01]  /*1740*/  MOV R5, UR5 ;  /* 0x0000000500057c02 */ /* 0x000fe20008000f00 */
[----:B--23--:R1:W-:Y:S06]  /*1750*/  STL.64 [R27], R8 ;  /* 0x000000081b007387 */ /* 0x00c3ec0000100a00 */
[----:B------:R-:W-:-:S07]  /*1760*/  LEPC R20, `(.L_x_32) ;  /* 0x000000001014794e */ /* 0x000fce0000000000 */
[----:B-1----:R-:W-:Y:S05]  /*1770*/  CALL.ABS.NOINC R2 ;  /* 0x0000000002007343 */ /* 0x002fea0003c00000 */
.L_x_32:
[----:B------:R-:W-:-:S07]  /*1780*/  VIADD R19, R19, 0x8 ;  /* 0x0000000813137836 */ /* 0x000fce0000000000 */
.L_x_24:
[----:B------:R-:W1:Y:S02]  /*1790*/  LDCU UR4, c[0x0][0x38c] ;  /* 0x00007180ff0477ac */ /* 0x000e640008000800 */
[----:B-1----:R-:W-:-:S04]  /*17a0*/  ULOP3.LUT UR4, UR4, 0x7, URZ, 0xc0, !UPT ;  /* 0x0000000704047892 */ /* 0x002fc8000f8ec0ff */
[----:B------:R-:W-:-:S09]  /*17b0*/  UISETP.NE.AND UP0, UPT, UR4, URZ, UPT ;  /* 0x000000ff0400728c */ /* 0x000fd2000bf05270 */
[----:B------:R-:W-:Y:S05]  /*17c0*/  BRA.U !UP0, `(.L_x_23) ;  /* 0x0000000508fc7547 */ /* 0x000fea000b800000 */
[----:B------:R-:W-:-:S04]  /*17d0*/  UIADD3 UR4, UPT, UPT, UR4, -0x1, URZ ;  /* 0xffffffff04047890 */ /* 0x000fc8000fffe0ff */
[----:B------:R-:W-:-:S09]  /*17e0*/  UISETP.GE.U32.AND UP0, UPT, UR4, 0x3, UPT ;  /* 0x000000030400788c */ /* 0x000fd2000bf06070 */
[----:B------:R-:W-:Y:S05]  /*17f0*/  BRA.U !UP0, `(.L_x_33) ;  /* 0x0000000508007547 */ /* 0x000fea000b800000 */
[----:B------:R-:W1:Y:S01]  /*1800*/  LDC.64 R10, c[0x0][0x380] ;  /* 0x0000e000ff0a7b82 */ /* 0x000e620000000a00 */
[----:B0-----:R-:W-:Y:S01]  /*1810*/  R2UR UR4, R24 ;  /* 0x00000000180472ca */ /* 0x001fe200000e0000 */
[----:B------:R-:W-:Y:S01]  /*1820*/  IMAD.IADD R2, R22, 0x1, R19 ;  /* 0x0000000116027824 */ /* 0x000fe200078e0213 */
[----:B------:R-:W-:-:S03]  /*1830*/  R2UR UR5, R25 ;  /* 0x00000000190572ca */ /* 0x000fc600000e0000 */
[----:B-1----:R-:W-:-:S10]  /*1840*/  IMAD.WIDE.U32 R10, R2, 0x4, R10 ;  /* 0x00000004020a7825 */ /* 0x002fd400078e000a */
[----:B------:R-:W2:Y:S01]  /*1850*/  LDG.E R3, desc[UR4][R10.64] ;  /* 0x000000040a037981 */ /* 0x000ea2000c1e1900 */
[----:B------:R-:W0:Y:S01]  /*1860*/  LDCU UR4, c[0x0][0x2f8] ;  /* 0x00005f00ff0477ac */ /* 0x000e220008000800 */
[----:B------:R-:W-:Y:S01]  /*1870*/  MOV R8, 0x0 ;  /* 0x0000000000087802 */ /* 0x000fe20000000f00 */
[----:B------:R-:W-:Y:S01]  /*1880*/  IMAD.MOV.U32 R7, RZ, RZ, R16 ;  /* 0x000000ffff077224 */ /* 0x000fe200078e0010 */
[----:B------:R-:W-:-:S04]  /*1890*/  MOV R6, R17 ;  /* 0x0000001100067202 */ /* 0x000fc80000000f00 */
[----:B------:R-:W1:Y:S01]  /*18a0*/  LDC.64 R8, c[0x4][R8] ;  /* 0x0100000008087b82 */ /* 0x000e620000000a00 */
[----:B0-----:R-:W-:Y:S01]  /*18b0*/  VIADD R26, R17, -UR4 ;  /* 0x80000004111a7c36 */ /* 0x001fe20008000000 */
[----:B------:R-:W0:Y:S02]  /*18c0*/  LDCU.64 UR4, c[0x4][0x10] ;  /* 0x01000200ff0477ac */ /* 0x000e240008000a00 */
[----:B0-----:R-:W-:Y:S02]  /*18d0*/  IMAD.U32 R4, RZ, RZ, UR4 ;  /* 0x00000004ff047e24 */ /* 0x001fe4000f8e00ff */
[----:B------:R-:W-:Y:S01]  /*18e0*/  IMAD.U32 R5, RZ, RZ, UR5 ;  /* 0x00000005ff057e24 */ /* 0x000fe2000f8e00ff */
[----:B-12---:R0:W-:Y:S06]  /*18f0*/  STL.64 [R26], R2 ;  /* 0x000000021a007387 */ /* 0x0061ec0000100a00 */
[----:B------:R-:W-:-:S07]  /*1900*/  LEPC R20, `(.L_x_34) ;  /* 0x000000001014794e */ /* 0x000fce0000000000 */
[----:B0-----:R-:W-:Y:S05]  /*1910*/  CALL.ABS.NOINC R8 ;  /* 0x0000000008007343 */ /* 0x001fea0003c00000 */
.L_x_34:
[----:B------:R-:W0:Y:S01]  /*1920*/  LDCU.64 UR4, c[0x0][0x380] ;  /* 0x00007000ff0477ac */ /* 0x000e220008000a00 */
[----:B------:R-:W-:Y:S02]  /*1930*/  IADD3 R0, P0, PT, R22, R19, RZ ;  /* 0x0000001316007210 */ /* 0x000fe40007f1e0ff */
[----:B------:R-:W-:Y:S02]  /*1940*/  R2UR UR6, R24 ;  /* 0x00000000180672ca */ /* 0x000fe400000e0000 */
[----:B------:R-:W-:Y:S01]  /*1950*/  R2UR UR7, R25 ;  /* 0x00000000190772ca */ /* 0x000fe200000e0000 */
[----:B------:R-:W-:Y:S01]  /*1960*/  IMAD.X R3, RZ, RZ, RZ, P0 ;  /* 0x000000ffff037224 */ /* 0x000fe200000e06ff */
[----:B0-----:R-:W-:-:S04]  /*1970*/  LEA R28, P0, R0, UR4, 0x2 ;  /* 0x00000004001c7c11 */ /* 0x001fc8000f8010ff */
[----:B------:R-:W-:Y:S01]  /*1980*/  LEA.HI.X R29, R0, UR5, R3, 0x2, P0 ;  /* 0x00000005001d7c11 */ /* 0x000fe200080f1403 */
[----:B------:R-:W-:Y:S01]  /*1990*/  VIADD R10, R2, 0x1 ;  /* 0x00000001020a7836 */ /* 0x000fe20000000000 */
[----:B------:R-:W-:Y:S01]  /*19a0*/  MOV R27, 0x0 ;  /* 0x00000000001b7802 */ /* 0x000fe20000000f00 */
[----:B------:R-:W0:Y:S04]  /*19b0*/  LDCU.64 UR4, c[0x4][0x10] ;  /* 0x01000200ff0477ac */ /* 0x000e280008000a00 */
[----:B------:R-:W2:Y:S01]  /*19c0*/  LDG.E R11, desc[UR6][R28.64+0x4] ;  /* 0x000004061c0b7981 */ /* 0x000ea2000c1e1900 */
[----:B------:R1:W3:Y:S01]  /*19d0*/  LDC.64 R8, c[0x4][R27] ;  /* 0x010000001b087b82 */ /* 0x0002e20000000a00 */
[----:B------:R-:W-:Y:S02]  /*19e0*/  IMAD.MOV.U32 R6, RZ, RZ, R17 ;  /* 0x000000ffff067224 */ /* 0x000fe400078e0011 */
[----:B------:R-:W-:-:S02]  /*19f0*/  IMAD.MOV.U32 R7, RZ, RZ, R16 ;  /* 0x000000ffff077224 */ /* 0x000fc400078e0010 */
[----:B0-----:R-:W-:Y:S02]  /*1a00*/  IMAD.U32 R4, RZ, RZ, UR4 ;  /* 0x00000004ff047e24 */ /* 0x001fe4000f8e00ff */
[----:B------:R-:W-:Y:S01]  /*1a10*/  IMAD.U32 R5, RZ, RZ, UR5 ;  /* 0x00000005ff057e24 */ /* 0x000fe2000f8e00ff */
[----:B--23--:R1:W-:Y:S06]  /*1a20*/  STL.64 [R26], R10 ;  /* 0x0000000a1a007387 */ /* 0x00c3ec0000100a00 */
[----:B------:R-:W-:-:S07]  /*1a30*/  LEPC R20, `(.L_x_35) ;  /* 0x000000001014794e */ /* 0x000fce0000000000 */
[----:B-1----:R-:W-:Y:S05]  /*1a40*/  CALL.ABS.NOINC R8 ;  /* 0x0000000008007343 */ /* 0x002fea0003c00000 */
.L_x_35:
        /* <DEDUP_REMOVED lines=13> */
.L_x_36:
[----:B------:R-:W-:Y:S02]  /*1b20*/  R2UR UR4, R24 ;  /* 0x00000000180472ca */ /* 0x000fe400000e0000 */
[----:B------:R-:W-:-:S13]  /*1b30*/  R2UR UR5, R25 ;  /* 0x00000000190572ca */ /* 0x000fda00000e0000 */
[----:B------:R-:W2:Y:S01]  /*1b40*/  LDG.E R9, desc[UR4][R28.64+0xc] ;  /* 0x00000c041c097981 */ /* 0x000ea2000c1e1900 */
[----:B------:R-:W-:Y:S01]  /*1b50*/  VIADD R8, R2, 0x3 ;  /* 0x0000000302087836 */ /* 0x000fe20000000000 */
[----:B------:R-:W0:Y:S01]  /*1b60*/  LDCU.64 UR4, c[0x4][0x10] ;  /* 0x01000200ff0477ac */ /* 0x000e220008000a00 */
[----:B------:R1:W3:Y:S01]  /*1b70*/  LDC.64 R2, c[0x4][R27] ;  /* 0x010000001b027b82 */ /* 0x0002e20000000a00 */
[----:B------:R-:W-:Y:S01]  /*1b80*/  MOV R6, R17 ;  /* 0x0000001100067202 */ /* 0x000fe20000000f00 */
[----:B------:R-:W-:Y:S02]  /*1b90*/  IMAD.MOV.U32 R7, RZ, RZ, R16 ;  /* 0x000000ffff077224 */ /* 0x000fe400078e0010 */
[----:B0-----:R-:W-:Y:S02]  /*1ba0*/  IMAD.U32 R4, RZ, RZ, UR4 ;  /* 0x00000004ff047e24 */ /* 0x001fe4000f8e00ff */
[----:B------:R-:W-:Y:S01]  /*1bb0*/  IMAD.U32 R5, RZ, RZ, UR5 ;  /* 0x00000005ff057e24 */ /* 0x000fe2000f8e00ff */
[----:B--23--:R1:W-:Y:S06]  /*1bc0*/  STL.64 [R26], R8 ;  /* 0x000000081a007387 */ /* 0x00c3ec0000100a00 */
[----:B------:R-:W-:-:S07]  /*1bd0*/  LEPC R20, `(.L_x_37) ;  /* 0x000000001014794e */ /* 0x000fce0000000000 */
[----:B-1----:R-:W-:Y:S05]  /*1be0*/  CALL.ABS.NOINC R2 ;  /* 0x0000000002007343 */ /* 0x002fea0003c00000 */
.L_x_37:
[----:B------:R-:W-:-:S07]  /*1bf0*/  VIADD R19, R19, 0x4 ;  /* 0x0000000413137836 */ /* 0x000fce0000000000 */
.L_x_33:
[----:B------:R-:W-:-:S13]  /*1c00*/  ISETP.NE.AND P0, PT, R23, RZ, PT ;  /* 0x000000ff1700720c */ /* 0x000fda0003f05270 */
[----:B------:R-:W-:Y:S05]  /*1c10*/  @!P0 BRA `(.L_x_23) ;  /* 0x0000000000e88947 */ /* 0x000fea0003800000 */
        /* <DEDUP_REMOVED lines=9> */
[----:B------:R-:W-:Y:S02]  /*1cb0*/  ISETP.NE.AND P0, PT, R23, 0x1, PT ;  /* 0x000000011700780c */ /* 0x000fe40003f05270 */
[----:B------:R-:W-:Y:S02]  /*1cc0*/  MOV R7, R16 ;  /* 0x0000001000077202 */ /* 0x000fe40000000f00 */
[----:B------:R-:W1:Y:S01]  /*1cd0*/  LDC.64 R8, c[0x4][R8] ;  /* 0x0100000008087b82 */ /* 0x000e620000000a00 */
[----:B------:R-:W-:Y:S01]  /*1ce0*/  P2R R0, PR, RZ, 0x1 ;  /* 0x00000001ff007803 */ /* 0x000fe20000000000 */
[----:B0-----:R-:W-:Y:S01]  /*1cf0*/  VIADD R26, R17, -UR4 ;  /* 0x80000004111a7c36 */ /* 0x001fe20008000000 */
[----:B------:R-:W0:Y:S02]  /*1d00*/  LDCU.64 UR4, c[0x4][0x10] ;  /* 0x01000200ff0477ac */ /* 0x000e240008000a00 */
[----:B0-----:R-:W-:-:S02]  /*1d10*/  IMAD.U32 R4, RZ, RZ, UR4 ;  /* 0x00000004ff047e24 */ /* 0x001fc4000f8e00ff */
[----:B------:R-:W-:Y:S01]  /*1d20*/  IMAD.U32 R5, RZ, RZ, UR5 ;  /* 0x00000005ff057e24 */ /* 0x000fe2000f8e00ff */
[----:B-12---:R0:W-:Y:S06]  /*1d30*/  STL.64 [R26], R2 ;  /* 0x000000021a007387 */ /* 0x0061ec0000100a00 */
[----:B------:R-:W-:-:S07]  /*1d40*/  LEPC R20, `(.L_x_38) ;  /* 0x000000001014794e */ /* 0x000fce0000000000 */
[----:B0-----:R-:W-:Y:S05]  /*1d50*/  CALL.ABS.NOINC R8 ;  /* 0x0000000008007343 */ /* 0x001fea0003c00000 */
.L_x_38:
[----:B------:R-:W-:-:S13]  /*1d60*/  ISETP.NE.AND P6, PT, R23, 0x1, PT ;  /* 0x000000011700780c */ /* 0x000fda0003fc5270 */
[----:B------:R-:W-:Y:S05]  /*1d70*/  @!P6 BRA `(.L_x_23) ;  /* 0x000000000090e947 */ /* 0x000fea0003800000 */
        /* <DEDUP_REMOVED lines=12> */
[----:B------:R-:W-:Y:S01]  /*1e40*/  ISETP.NE.AND P0, PT, R23, 0x2, PT ;  /* 0x000000021700780c */ /* 0x000fe20003f05270 */
[----:B------:R-:W-:-:S02]  /*1e50*/  IMAD.MOV.U32 R6, RZ, RZ, R17 ;  /* 0x000000ffff067224 */ /* 0x000fc400078e0011 */
[----:B------:R-:W-:Y:S01]  /*1e60*/  IMAD.MOV.U32 R7, RZ, RZ, R16 ;  /* 0x000000ffff077224 */ /* 0x000fe200078e0010 */
[----:B------:R-:W-:Y:S01]  /*1e70*/  P2R R0, PR, RZ, 0x1 ;  /* 0x00000001ff007803 */ /* 0x000fe20000000000 */
[----:B0-----:R-:W-:Y:S02]  /*1e80*/  IMAD.U32 R4, RZ, RZ, UR4 ;  /* 0x00000004ff047e24 */ /* 0x001fe4000f8e00ff */
[----:B------:R-:W-:Y:S01]  /*1e90*/  IMAD.U32 R5, RZ, RZ, UR5 ;  /* 0x00000005ff057e24 */ /* 0x000fe2000f8e00ff */
[----:B--23--:R1:W-:Y:S06]  /*1ea0*/  STL.64 [R26], R10 ;  /* 0x0000000a1a007387 */ /* 0x00c3ec0000100a00 */
[----:B------:R-:W-:-:S07]  /*1eb0*/  LEPC R20, `(.L_x_39) ;  /* 0x000000001014794e */ /* 0x000fce0000000000 */
[----:B-1----:R-:W-:Y:S05]  /*1ec0*/  CALL.ABS.NOINC R8 ;  /* 0x0000000008007343 */ /* 0x002fea0003c00000 */
.L_x_39:
[----:B------:R-:W-:-:S13]  /*1ed0*/  ISETP.NE.AND P6, PT, R23, 0x2, PT ;  /* 0x000000021700780c */ /* 0x000fda0003fc5270 */
[----:B------:R-:W-:Y:S05]  /*1ee0*/  @!P6 BRA `(.L_x_23) ;  /* 0x000000000034e947 */ /* 0x000fea0003800000 */
[----:B------:R-:W-:Y:S02]  /*1ef0*/  R2UR UR4, R24 ;  /* 0x00000000180472ca */ /* 0x000fe400000e0000 */
[----:B------:R-:W-:-:S13]  /*1f00*/  R2UR UR5, R25 ;  /* 0x00000000190572ca */ /* 0x000fda00000e0000 */
[----:B------:R-:W2:Y:S01]  /*1f10*/  LDG.E R9, desc[UR4][R28.64+0x8] ;  /* 0x000008041c097981 */ /* 0x000ea2000c1e1900 */
[----:B------:R-:W-:Y:S01]  /*1f20*/  VIADD R8, R2, 0x2 ;  /* 0x0000000202087836 */ /* 0x000fe20000000000 */
[----:B------:R-:W0:Y:S01]  /*1f30*/  LDCU.64 UR4, c[0x4][0x10] ;  /* 0x01000200ff0477ac */ /* 0x000e220008000a00 */
[----:B------:R1:W3:Y:S01]  /*1f40*/  LDC.64 R2, c[0x4][R19] ;  /* 0x0100000013027b82 */ /* 0x0002e20000000a00 */
[----:B------:R-:W-:Y:S02]  /*1f50*/  IMAD.MOV.U32 R6, RZ, RZ, R17 ;  /* 0x000000ffff067224 */ /* 0x000fe400078e0011 */
[----:B------:R-:W-:Y:S01]  /*1f60*/  IMAD.MOV.U32 R7, RZ, RZ, R16 ;  /* 0x000000ffff077224 */ /* 0x000fe200078e0010 */
[----:B0-----:R-:W-:Y:S01]  /*1f70*/  MOV R4, UR4 ;  /* 0x0000000400047c02 */ /* 0x001fe20008000f00 */
[----:B------:R-:W-:Y:S01]  /*1f80*/  IMAD.U32 R5, RZ, RZ, UR5 ;  /* 0x00000005ff057e24 */ /* 0x000fe2000f8e00ff */
[----:B--23--:R1:W-:Y:S06]  /*1f90*/  STL.64 [R26], R8 ;  /* 0x000000081a007387 */ /* 0x00c3ec0000100a00 */
[----:B------:R-:W-:-:S07]  /*1fa0*/  LEPC R20, `(.L_x_23) ;  /* 0x000000001014794e */ /* 0x000fce0000000000 */
[----:B-1----:R-:W-:Y:S05]  /*1fb0*/  CALL.ABS.NOINC R2 ;  /* 0x0000000002007343 */ /* 0x002fea0003c00000 */
.L_x_23:
[----:B------:R-:W-:Y:S01]  /*1fc0*/  MOV R0, 0x0 ;  /* 0x0000000000007802 */ /* 0x000fe20000000f00 */
[----:B------:R-:W1:Y:S01]  /*1fd0*/  LDCU.64 UR4, c[0x4][0x18] ;  /* 0x01000300ff0477ac */ /* 0x000e620008000a00 */
[----:B------:R-:W-:Y:S02]  /*1fe0*/  CS2R R6, SRZ ;  /* 0x0000000000067805 */ /* 0x000fe4000001ff00 */
[----:B------:R2:W3:Y:S01]  /*1ff0*/  LDC.64 R2, c[0x4][R0] ;  /* 0x0100000000027b82 */ /* 0x0004e20000000a00 */
[----:B-1----:R-:W-:Y:S02]  /*2000*/  IMAD.U32 R4, RZ, RZ, UR4 ;  /* 0x00000004ff047e24 */ /* 0x002fe4000f8e00ff */
[----:B--2---:R-:W-:-:S07]  /*2010*/  IMAD.U32 R5, RZ, RZ, UR5 ;  /* 0x00000005ff057e24 */ /* 0x004fce000f8e00ff */
[----:B------:R-:W-:-:S07]  /*2020*/  LEPC R20, `(.L_x_40) ;  /* 0x000000001014794e */ /* 0x000fce0000000000 */
[----:B0--3--:R-:W-:Y:S05]  /*2030*/  CALL.ABS.NOINC R2 ;  /* 0x0000000002007343 */ /* 0x009fea0003c00000 */
.L_x_40:
[----:B------:R-:W0:Y:S01]  /*2040*/  LDCU UR4, c[0x0][0x388] ;  /* 0x00007100ff0477ac */ /* 0x000e220008000800 */
[----:B------:R-:W-:-:S05]  /*2050*/  VIADD R18, R18, 0x1 ;  /* 0x0000000112127836 */ /* 0x000fca0000000000 */
[----:B0-----:R-:W-:-:S13]  /*2060*/  ISETP.NE.AND P0, PT, R18, UR4, PT ;  /* 0x0000000412007c0c */ /* 0x001fda000bf05270 */
[----:B------:R-:W-:Y:S05]  /*2070*/  @P0 BRA `(.L_x_41) ;  /* 0xffffffe000440947 */ /* 0x000fea000383ffff */
[----:B------:R-:W-:Y:S05]  /*2080*/  BSYNC.RECONVERGENT B7 ;  /* 0x0000000000077941 */ /* 0x000fea0003800200 */
.L_x_3:
[----:B------:R-:W-:Y:S05]  /*2090*/  BRA `(.L_x_42) ;  /* 0x0000000000e47947 */ /* 0x000fea0003800000 */
.L_x_2:
[C---:B------:R-:W-:Y:S02]  /*20a0*/  ISETP.GE.U32.AND P0, PT, R0.reuse, 0x4, PT ;  /* 0x000000040000780c */ /* 0x040fe40003f06070 */
[----:B------:R-:W-:-:S11]  /*20b0*/  LOP3.LUT R18, R0, 0x3, RZ, 0xc0, !PT ;  /* 0x0000000300127812 */ /* 0x000fd600078ec0ff */
[----:B------:R-:W-:Y:S05]  /*20c0*/  @!P0 BRA `(.L_x_43) ;  /* 0x0000000000988947 */ /* 0x000fea0003800000 */
[----:B------:R-:W-:Y:S01]  /*20d0*/  BSSY.RECONVERGENT B6, `(.L_x_43) ;  /* 0x0000025000067945 */ /* 0x000fe20003800200 */
[----:B------:R-:W-:Y:S01]  /*20e0*/  LOP3.LUT R17, R0, 0x7ffffffc, RZ, 0xc0, !PT ;  /* 0x7ffffffc00117812 */ /* 0x000fe200078ec0ff */
[----:B------:R-:W-:-:S07]  /*20f0*/  IMAD.MOV.U32 R16, RZ, RZ, RZ ;  /* 0x000000ffff107224 */ /* 0x000fce00078e00ff */
.L_x_48:
[----:B------:R-:W-:Y:S01]  /*2100*/  MOV R2, 0x0 ;  /* 0x0000000000027802 */ /* 0x000fe20000000f00 */
[----:B------:R-:W0:Y:S01]  /*2110*/  LDCU.64 UR4, c[0x4][0x18] ;  /* 0x01000300ff0477ac */ /* 0x000e220008000a00 */
[----:B------:R-:W-:Y:S02]  /*2120*/  IADD3 R16, PT, PT, R16, 0x4, RZ ;  /* 0x0000000410107810 */ /* 0x000fe40007ffe0ff */
[----:B------:R-:W-:Y:S01]  /*2130*/  CS2R R6, SRZ ;  /* 0x0000000000067805 */ /* 0x000fe2000001ff00 */
[----:B------:R1:W2:Y:S01]  /*2140*/  LDC.64 R8, c[0x4][R2] ;  /* 0x0100000002087b82 */ /* 0x0002a20000000a00 */
[----:B------:R-:W-:-:S04]  /*2150*/  ISETP.NE.AND P0, PT, R16, R17, PT ;  /* 0x000000111000720c */ /* 0x000fc80003f05270 */
[----:B------:R-:W-:Y:S01]  /*2160*/  P2R R19, PR, RZ, 0x1 ;  /* 0x00000001ff137803 */ /* 0x000fe20000000000 */
[----:B0-----:R-:W-:Y:S02]  /*2170*/  IMAD.U32 R4, RZ, RZ, UR4 ;  /* 0x00000004ff047e24 */ /* 0x001fe4000f8e00ff */
[----:B-1----:R-:W-:-:S07]  /*2180*/  IMAD.U32 R5, RZ, RZ, UR5 ;  /* 0x00000005ff057e24 */ /* 0x002fce000f8e00ff */
[----:B------:R-:W-:-:S07]  /*2190*/  LEPC R20, `(.L_x_44) ;  /* 0x000000001014794e */ /* 0x000fce0000000000 */
[----:B--2---:R-:W-:Y:S05]  /*21a0*/  CALL.ABS.NOINC R8 ;  /* 0x0000000008007343 */ /* 0x004fea0003c00000 */
.L_x_44:
[----:B------:R0:W1:Y:S01]  /*21b0*/  LDC.64 R8, c[0x4][R2] ;  /* 0x0100000002087b82 */ /* 0x0000620000000a00 */
[----:B------:R-:W2:Y:S01]  /*21c0*/  LDCU.64 UR4, c[0x4][0x18] ;  /* 0x01000300ff0477ac */ /* 0x000ea20008000a00 */
[----:B------:R-:W-:Y:S01]  /*21d0*/  CS2R R6, SRZ ;  /* 0x0000000000067805 */ /* 0x000fe2000001ff00 */
[----:B--2---:R-:W-:Y:S02]  /*21e0*/  IMAD.U32 R4, RZ, RZ, UR4 ;  /* 0x00000004ff047e24 */ /* 0x004fe4000f8e00ff */
[----:B0-----:R-:W-:-:S07]  /*21f0*/  IMAD.U32 R5, RZ, RZ, UR5 ;  /* 0x00000005ff057e24 */ /* 0x001fce000f8e00ff */
[----:B------:R-:W-:-:S07]  /*2200*/  LEPC R20, `(.L_x_45) ;  /* 0x000000001014794e */ /* 0x000fce0000000000 */
[----:B-1----:R-:W-:Y:S05]  /*2210*/  CALL.ABS.NOINC R8 ;  /* 0x0000000008007343 */ /* 0x002fea0003c00000 */
.L_x_45:
[----:B------:R0:W1:Y:S01]  /*2220*/  LDC.64 R8, c[0x4][R2] ;  /* 0x0100000002087b82 */ /* 0x0000620000000a00 */
[----:B------:R-:W2:Y:S01]  /*2230*/  LDCU.64 UR4, c[0x4][0x18] ;  /* 0x01000300ff0477ac */ /* 0x000ea20008000a00 */
[----:B------:R-:W-:Y:S01]  /*2240*/  CS2R R6, SRZ ;  /* 0x0000000000067805 */ /* 0x000fe2000001ff00 */
[----:B--2---:R-:W-:Y:S02]  /*2250*/  IMAD.U32 R4, RZ, RZ, UR4 ;  /* 0x00000004ff047e24 */ /* 0x004fe4000f8e00ff */
[----:B0-----:R-:W-:-:S07]  /*2260*/  IMAD.U32 R5, RZ, RZ, UR5 ;  /* 0x00000005ff057e24 */ /* 0x001fce000f8e00ff */
[----:B------:R-:W-:-:S07]  /*2270*/  LEPC R20, `(.L_x_46) ;  /* 0x000000001014794e */ /* 0x000fce0000000000 */
[----:B-1----:R-:W-:Y:S05]  /*2280*/  CALL.ABS.NOINC R8 ;  /* 0x0000000008007343 */ /* 0x002fea0003c00000 */
.L_x_46:
[----:B------:R-:W0:Y:S01]  /*2290*/  LDC.64 R2, c[0x4][R2] ;  /* 0x0100000002027b82 */ /* 0x000e220000000a00 */
[----:B------:R-:W1:Y:S01]  /*22a0*/  LDCU.64 UR4, c[0x4][0x18] ;  /* 0x01000300ff0477ac */ /* 0x000e620008000a00 */
[----:B------:R-:W-:Y:S01]  /*22b0*/  CS2R R6, SRZ ;  /* 0x0000000000067805 */ /* 0x000fe2000001ff00 */
[----:B-1----:R-:W-:Y:S01]  /*22c0*/  IMAD.U32 R4, RZ, RZ, UR4 ;  /* 0x00000004ff047e24 */ /* 0x002fe2000f8e00ff */
[----:B------:R-:W-:-:S07]  /*22d0*/  MOV R5, UR5 ;  /* 0x0000000500057c02 */ /* 0x000fce0008000f00 */
[----:B------:R-:W-:-:S07]  /*22e0*/  LEPC R20, `(.L_x_47) ;  /* 0x000000001014794e */ /* 0x000fce0000000000 */
[----:B0-----:R-:W-:Y:S05]  /*22f0*/  CALL.ABS.NOINC R2 ;  /* 0x0000000002007343 */ /* 0x001fea0003c00000 */
.L_x_47:
[----:B------:R-:W-:-:S13]  /*2300*/  ISETP.NE.AND P6, PT, R19, RZ, PT ;  /* 0x000000ff1300720c */ /* 0x000fda0003fc5270 */
[----:B------:R-:W-:Y:S05]  /*2310*/  @P6 BRA `(.L_x_48) ;  /* 0xfffffffc00786947 */ /* 0x000fea000383ffff */
[----:B------:R-:W-:Y:S05]  /*2320*/  BSYNC.RECONVERGENT B6 ;  /* 0x0000000000067941 */ /* 0x000fea0003800200 */
.L_x_43:
[----:B------:R-:W-:-:S13]  /*2330*/  ISETP.NE.AND P0, PT, R18, RZ, PT ;  /* 0x000000ff1200720c */ /* 0x000fda0003f05270 */
[----:B------:R-:W-:Y:S05]  /*2340*/  @!P0 BRA `(.L_x_42) ;  /* 0x0000000000388947 */ /* 0x000fea0003800000 */
[----:B------:R-:W-:-:S07]  /*2350*/  IMAD.MOV.U32 R17, RZ, RZ, RZ ;  /* 0x000000ffff117224 */ /* 0x000fce00078e00ff */
.L_x_50:
[----:B------:R-:W0:Y:S01]  /*2360*/  LDCU.64 UR4, c[0x4][0x18] ;  /* 0x01000300ff0477ac */ /* 0x000e220008000a00 */
[----:B------:R-:W-:Y:S01]  /*2370*/  VIADD R17, R17, 0x1 ;  /* 0x0000000111117836 */ /* 0x000fe20000000000 */
[----:B------:R-:W-:Y:S02]  /*2380*/  MOV R0, 0x0 ;  /* 0x0000000000007802 */ /* 0x000fe40000000f00 */
[----:B------:R-:W-:Y:S02]  /*2390*/  CS2R R6, SRZ ;  /* 0x0000000000067805 */ /* 0x000fe4000001ff00 */
[----:B------:R-:W-:Y:S01]  /*23a0*/  ISETP.NE.AND P0, PT, R17, R18, PT ;  /* 0x000000121100720c */ /* 0x000fe20003f05270 */
[----:B------:R1:W2:Y:S03]  /*23b0*/  LDC.64 R2, c[0x4][R0] ;  /* 0x0100000000027b82 */ /* 0x0002a60000000a00 */
[----:B-1----:R-:W-:Y:S01]  /*23c0*/  P2R R0, PR, RZ, 0x1 ;  /* 0x00000001ff007803 */ /* 0x002fe20000000000 */
[----:B0-----:R-:W-:-:S02]  /*23d0*/  IMAD.U32 R4, RZ, RZ, UR4 ;  /* 0x00000004ff047e24 */ /* 0x001fc4000f8e00ff */
[----:B------:R-:W-:-:S07]  /*23e0*/  IMAD.U32 R5, RZ, RZ, UR5 ;  /* 0x00000005ff057e24 */ /* 0x000fce000f8e00ff */
[----:B------:R-:W-:-:S07]  /*23f0*/  LEPC R20, `(.L_x_49) ;  /* 0x000000001014794e */ /* 0x000fce0000000000 */
[----:B--2---:R-:W-:Y:S05]  /*2400*/  CALL.ABS.NOINC R2 ;  /* 0x0000000002007343 */ /* 0x004fea0003c00000 */
.L_x_49:
[----:B------:R-:W-:-:S13]  /*2410*/  ISETP.NE.AND P6, PT, R17, R18, PT ;  /* 0x000000121100720c */ /* 0x000fda0003fc5270 */
[----:B------:R-:W-:Y:S05]  /*2420*/  @P6 BRA `(.L_x_50) ;  /* 0xfffffffc00cc6947 */ /* 0x000fea000383ffff */
.L_x_42:
[----:B------:R-:W-:Y:S05]  /*2430*/  BSYNC.RECONVERGENT B8 ;  /* 0x0000000000087941 */ /* 0x000fea0003800200 */
.L_x_1:
[----:B------:R-:W-:Y:S01]  /*2440*/  MOV R0, 0x0 ;  /* 0x0000000000007802 */ /* 0x000fe20000000f00 */
[----:B------:R-:W0:Y:S01]  /*2450*/  LDCU.64 UR4, c[0x4][0x18] ;  /* 0x01000300ff0477ac */ /* 0x000e220008000a00 */
[----:B------:R-:W-:Y:S02]  /*2460*/  CS2R R6, SRZ ;  /* 0x0000000000067805 */ /* 0x000fe4000001ff00 */
[----:B------:R1:W2:Y:S01]  /*2470*/  LDC.64 R2, c[0x4][R0] ;  /* 0x0100000000027b82 */ /* 0x0002a20000000a00 */
[----:B0-----:R-:W-:Y:S02]  /*2480*/  IMAD.U32 R4, RZ, RZ, UR4 ;  /* 0x00000004ff047e24 */ /* 0x001fe4000f8e00ff */
[----:B-1----:R-:W-:-:S07]  /*2490*/  IMAD.U32 R5, RZ, RZ, UR5 ;  /* 0x00000005ff057e24 */ /* 0x002fce000f8e00ff */
[----:B------:R-:W-:-:S07]  /*24a0*/  LEPC R20, `(.L_x_51) ;  /* 0x000000001014794e */ /* 0x000fce0000000000 */
[----:B--2---:R-:W-:Y:S05]  /*24b0*/  CALL.ABS.NOINC R2 ;  /* 0x0000000002007343 */ /* 0x004fea0003c00000 */
.L_x_51:
[----:B------:R-:W-:Y:S05]  /*24c0*/  EXIT ;  /* 0x000000000000794d */ /* 0x000fea0003800000 */
.L_x_52:
[----:B------:R-:W-:-:S00]  /*24d0*/  BRA `(.L_x_52) ;  /* 0xfffffffc00fc7947 */ /* 0x000fc0000383ffff */
[----:B------:R-:W-:-:S00]  /*24e0*/  NOP ;  /* 0x0000000000007918 */ /* 0x000fc00000000000 */
        /* <DEDUP_REMOVED lines=9> */
.L_x_56:


//--------------------- .text._Z12insertValuesPcS_Piiiii --------------------------
	.section	.text._Z12insertValuesPcS_Piiiii,"ax",@progbits
	.align	128
        .global         _Z12insertValuesPcS_Piiiii
        .type           _Z12insertValuesPcS_Piiiii,@function
        .size           _Z12insertValuesPcS_Piiiii,(.L_x_57 - _Z12insertValuesPcS_Piiiii)
        .other          _Z12insertValuesPcS_Piiiii,@"STO_CUDA_ENTRY STV_DEFAULT"
_Z12insertValuesPcS_Piiiii:
.text._Z12insertValuesPcS_Piiiii:
[----:B------:R-:W-:Y:S01]  /*0000*/  LDC R1, c[0x0][0x37c] ;  /* 0x0000df00ff017b82 */ /* 0x000fe20000000800 */
[----:B------:R-:W0:Y:S07]  /*0010*/  S2R R0, SR_TID.X ;  /* 0x0000000000007919 */ /* 0x000e2e0000002100 */
[----:B------:R-:W1:Y:S01]  /*0020*/  LDC R13, c[0x0][0x3a4] ;  /* 0x0000e900ff0d7b82 */ /* 0x000e620000000800 */
[----:B------:R-:W1:Y:S01]  /*0030*/  LDCU.64 UR6, c[0x0][0x398] ;  /* 0x00007300ff0677ac */ /* 0x000e620008000a00 */
[----:B------:R-:W-:Y:S06]  /*0040*/  BSSY.RECONVERGENT B0, `(.L_x_53) ;  /* 0x0000027000007945 */ /* 0x000fec0003800200 */
[----:B------:R-:W0:Y:S08]  /*0050*/  S2UR UR4, SR_CTAID.X ;  /* 0x00000000000479c3 */ /* 0x000e300000002500 */
[----:B------:R-:W0:Y:S01]  /*0060*/  LDC R5, c[0x0][0x360] ;  /* 0x0000d800ff057b82 */ /* 0x000e220000000800 */
[----:B-1----:R-:W-:-:S07]  /*0070*/  ISETP.LE.AND P0, PT, R13, UR6, PT ;  /* 0x000000060d007c0c */ /* 0x002fce000bf03270 */
[----:B------:R-:W1:Y:S01]  /*0080*/  LDC.64 R2, c[0x0][0x390] ;  /* 0x0000e400ff027b82 */ /* 0x000e620000000a00 */
[----:B0-----:R-:W-:Y:S01]  /*0090*/  IMAD R0, R5, UR4, R0 ;  /* 0x0000000405007c24 */ /* 0x001fe2000f8e0200 */
[----:B------:R-:W0:Y:S04]  /*00a0*/  LDCU.64 UR4, c[0x0][0x358] ;  /* 0x00006b00ff0477ac */ /* 0x000e280008000a00 */
[----:B------:R-:W-:Y:S02]  /*00b0*/  LOP3.LUT R4, RZ, R0, RZ, 0x33, !PT ;  /* 0x00000000ff047212 */ /* 0x000fe400078e33ff */
[C---:B------:R-:W-:Y:S01]  /*00c0*/  IADD3 R7, PT, PT, -R0.reuse, UR6, RZ ;  /* 0x0000000600077c10 */ /* 0x040fe2000fffe1ff */
[----:B------:R-:W-:Y:S02]  /*00d0*/  VIADD R0, R0, UR7 ;  /* 0x0000000700007c36 */ /* 0x000fe40008000000 */
[----:B------:R-:W-:-:S02]  /*00e0*/  @P0 IMAD.IADD R7, R4, 0x1, R13 ;  /* 0x0000000104070824 */ /* 0x000fc400078e020d */
[----:B------:R-:W-:Y:S02]  /*00f0*/  IMAD.MOV.U32 R9, RZ, RZ, R0 ;  /* 0x000000ffff097224 */ /* 0x000fe400078e0000 */
[----:B------:R-:W-:Y:S01]  /*0100*/  IMAD R13, R0, R13, R7 ;  /* 0x0000000d000d7224 */ /* 0x000fe200078e0207 */
[----:B------:R-:W-:-:S03]  /*0110*/  ISETP.NE.AND P0, PT, R7, RZ, PT ;  /* 0x000000ff0700720c */ /* 0x000fc60003f05270 */
[----:B-1----:R-:W-:-:S10]  /*0120*/  IMAD.WIDE R4, R13, 0x4, R2 ;  /* 0x000000040d047825 */ /* 0x002fd400078e0202 */
[----:B0-----:R-:W-:Y:S05]  /*0130*/  @!P0 BRA `(.L_x_54) ;  /* 0x00000000005c8947 */ /* 0x001fea0003800000 */
[----:B------:R-:W-:Y:S01]  /*0140*/  ISETP.NE.AND P0, PT, R0, RZ, PT ;  /* 0x000000ff0000720c */ /* 0x000fe20003f05270 */
[----:B------:R-:W-:-:S12]  /*0150*/  IMAD.MOV.U32 R9, RZ, RZ, R7 ;  /* 0x000000ffff097224 */ /* 0x000fd800078e0007 */
[----:B------:R-:W-:Y:S05]  /*0160*/  @!P0 BRA `(.L_x_54) ;  /* 0x0000000000508947 */ /* 0x000fea0003800000 */
[----:B------:R-:W0:Y:S01]  /*0170*/  LDCU.128 UR8, c[0x0][0x380] ;  /* 0x00007000ff0877ac */ /* 0x000e220008000c00 */
[----:B------:R-:W1:Y:S01]  /*0180*/  LDCU UR6, c[0x0][0x3a0] ;  /* 0x00007400ff0677ac */ /* 0x000e620008000800 */
[C---:B0-----:R-:W-:Y:S02]  /*0190*/  IADD3 R10, P1, PT, R0.reuse, UR10, RZ ;  /* 0x0000000a000a7c10 */ /* 0x041fe4000ff3e0ff */
[C---:B------:R-:W-:Y:S02]  /*01a0*/  IADD3 R8, P0, PT, R7.reuse, UR8, RZ ;  /* 0x0000000807087c10 */ /* 0x040fe4000ff1e0ff */
[----:B------:R-:W-:Y:S02]  /*01b0*/  LEA.HI.X.SX32 R11, R0, UR11, 0x1, P1 ;  /* 0x0000000b000b7c11 */ /* 0x000fe400088f0eff */
[----:B------:R-:W-:-:S04]  /*01c0*/  LEA.HI.X.SX32 R9, R7, UR9, 0x1, P0 ;  /* 0x0000000907097c11 */ /* 0x000fc800080f0eff */
[----:B------:R-:W2:Y:S04]  /*01d0*/  LDG.E.U8 R11, desc[UR4][R10.64+-0x1] ;  /* 0xffffff040a0b7981 */ /* 0x000ea8000c1e1100 */
[----:B------:R-:W2:Y:S02]  /*01e0*/  LDG.E.U8 R8, desc[UR4][R8.64+-0x1] ;  /* 0xffffff0408087981 */ /* 0x000ea4000c1e1100 */
[----:B--2---:R-:W-:-:S13]  /*01f0*/  ISETP.NE.AND P0, PT, R8, R11, PT ;  /* 0x0000000b0800720c */ /* 0x004fda0003f05270 */
[----:B-1----:R-:W-:Y:S01]  /*0200*/  @!P0 LOP3.LUT R0, RZ, UR6, RZ, 0x33, !PT ;  /* 0x00000006ff008c12 */ /* 0x002fe2000f8e33ff */
[----:B------:R-:W-:-:S04]  /*0210*/  @P0 VIADD R7, R13, -UR6 ;  /* 0x800000060d070c36 */ /* 0x000fc80008000000 */
[----:B------:R-:W-:Y:S02]  /*0220*/  @!P0 IMAD.IADD R13, R13, 0x1, R0 ;  /* 0x000000010d0d8824 */ /* 0x000fe400078e0200 */
[--C-:B------:R-:W-:Y:S01]  /*0230*/  @P0 IMAD.WIDE R6, R7, 0x4, R2.reuse ;  /* 0x0000000407060825 */ /* 0x100fe200078e0202 */
[----:B------:R-:W2:Y:S03]  /*0240*/  @P0 LDG.E R0, desc[UR4][R4.64+-0x4] ;  /* 0xfffffc0404000981 */ /* 0x000ea6000c1e1900 */
[----:B------:R-:W-:Y:S01]  /*0250*/  @!P0 IMAD.WIDE R2, R13, 0x4, R2 ;  /* 0x000000040d028825 */ /* 0x000fe200078e0202 */
[----:B------:R-:W2:Y:S04]  /*0260*/  @P0 LDG.E R12, desc[UR4][R6.64+-0x4] ;  /* 0xfffffc04060c0981 */ /* 0x000ea8000c1e1900 */
[----:B------:R-:W2:Y:S04]  /*0270*/  @P0 LDG.E R13, desc[UR4][R6.64] ;  /* 0x00000004060d0981 */ /* 0x000ea8000c1e1900 */
[----:B------:R0:W5:Y:S01]  /*0280*/  @!P0 LDG.E R9, desc[UR4][R2.64] ;  /* 0x0000000402098981 */ /* 0x000162000c1e1900 */
[----:B--2---:R-:W-:-:S05]  /*0290*/  @P0 VIMNMX3 R0, R0, R13, R12, PT ;  /* 0x0000000d0000020f */ /* 0x004fca000380010c */
[----:B0-----:R-:W-:-:S07]  /*02a0*/  @P0 VIADD R9, R0, 0x1 ;  /* 0x0000000100090836 */ /* 0x001fce0000000000 */
.L_x_54:
[----:B------:R-:W-:Y:S05]  /*02b0*/  BSYNC.RECONVERGENT B0 ;  /* 0x0000000000007941 */ /* 0x000fea0003800200 */
.L_x_53:
[----:B-----5:R-:W-:Y:S01]  /*02c0*/  STG.E desc[UR4][R4.64], R9 ;  /* 0x0000000904007986 */ /* 0x020fe2000c101904 */
[----:B------:R-:W-:Y:S05]  /*02d0*/  EXIT ;  /* 0x000000000000794d */ /* 0x000fea0003800000 */
.L_x_55:
        /* <DEDUP_REMOVED lines=10> */
.L_x_57:


//--------------------- .nv.global.init           --------------------------
	.section	.nv.global.init,"aw",@progbits
.nv.global.init:
	.type		$str$2,@object
	.size		$str$2,($str$1 - $str$2)
$str$2:
        /*0000*/ 	.byte	0x0a, 0x00
	.type		$str$1,@object
	.size		$str$1,($str - $str$1)
$str$1:
        /*0002*/ 	.byte	0x25, 0x64, 0x3a, 0x25, 0x69, 0x20, 0x20, 0x00
	.type		$str,@object
	.size		$str,(.L_0 - $str)
$str:
        /*000a*/ 	.byte	0x41, 0x72, 0x72, 0x61, 0x79, 0x20, 0x66, 0x72, 0x6f, 0x6d, 0x20, 0x6b, 0x65, 0x72, 0x6e, 0x65
        /*001a*/ 	.byte	0x6c, 0x3a, 0x0a, 0x00
.L_0:


//--------------------- .nv.shared.reserved.0     --------------------------
	.section	.nv.shared.reserved.0,"aw",@nobits
	.weak		__nv_reservedSMEM_offset_0_alias
	.size		__nv_reservedSMEM_offset_0_alias, 0, 64
	.other		__nv_reservedSMEM_offset_0_alias,@"STO_CUDA_RESERVED_SHARED STV_DEFAULT"
__nv_reservedSMEM_offset_0_alias:
	.zero		0
	.zero		64


//--------------------- .nv.constant0._Z8printArrPiii --------------------------
	.section	.nv.constant0._Z8printArrPiii,"a",@progbits
	.sectionflags	@""
	.align	4
.nv.constant0._Z8printArrPiii:
	.zero		912


//--------------------- .nv.constant0._Z12insertValuesPcS_Piiiii --------------------------
	.section	.nv.constant0._Z12insertValuesPcS_Piiiii,"a",@progbits
	.sectionflags	@""
	.align	4
.nv.constant0._Z12insertValuesPcS_Piiiii:
	.zero		936


//--------------------- SYMBOLS --------------------------

	.type		.nv.reservedSmem.offset0,@object
	.size		.nv.reservedSmem.offset0,0x4
	.type		vprintf,@function
